//
// Generated by NVIDIA NVVM Compiler
//
// Compiler Build ID: CL-36424714
// Cuda compilation tools, release 13.0, V13.0.88
// Based on NVVM 20.0.0
//

.version 9.0
.target sm_100
.address_size 64

	// .globl	_Z30computeColorTemperaturesKernelPK6rgba_tPdi
.func  (.param .b64 func_retval0) __internal_accurate_pow
(
	.param .b64 __internal_accurate_pow_param_0,
	.param .b64 __internal_accurate_pow_param_1
)
;

.visible .entry _Z30computeColorTemperaturesKernelPK6rgba_tPdi(
	.param .u64 .ptr .align 1 _Z30computeColorTemperaturesKernelPK6rgba_tPdi_param_0,
	.param .u64 .ptr .align 1 _Z30computeColorTemperaturesKernelPK6rgba_tPdi_param_1,
	.param .u32 _Z30computeColorTemperaturesKernelPK6rgba_tPdi_param_2
)
{
	.reg .pred 	%p<67>;
	.reg .b16 	%rs<4>;
	.reg .b32 	%r<92>;
	.reg .b64 	%rd<9>;
	.reg .b64 	%fd<114>;

	ld.param.u64 	%rd1, [_Z30computeColorTemperaturesKernelPK6rgba_tPdi_param_0];
	ld.param.u64 	%rd2, [_Z30computeColorTemperaturesKernelPK6rgba_tPdi_param_1];
	ld.param.u32 	%r16, [_Z30computeColorTemperaturesKernelPK6rgba_tPdi_param_2];
	mov.u32 	%r17, %ctaid.x;
	mov.u32 	%r18, %ntid.x;
	mov.u32 	%r19, %tid.x;
	mad.lo.s32 	%r1, %r17, %r18, %r19;
	setp.ge.s32 	%p1, %r1, %r16;
	@%p1 bra 	$L__BB0_42;
	cvta.to.global.u64 	%rd3, %rd1;
	mul.wide.s32 	%rd4, %r1, 4;
	add.s64 	%rd5, %rd3, %rd4;
	ld.global.u8 	%rs1, [%rd5];
	ld.global.u8 	%rs2, [%rd5+1];
	ld.global.u8 	%rs3, [%rd5+2];
	cvt.rn.f64.u16 	%fd50, %rs1;
	div.rn.f64 	%fd1, %fd50, 0d406FE00000000000;
	cvt.rn.f64.u16 	%fd51, %rs2;
	div.rn.f64 	%fd2, %fd51, 0d406FE00000000000;
	cvt.rn.f64.u16 	%fd52, %rs3;
	div.rn.f64 	%fd3, %fd52, 0d406FE00000000000;
	setp.leu.f64 	%p2, %fd1, 0d3FA4B5DCC63F1412;
	@%p2 bra 	$L__BB0_8;
	add.f64 	%fd53, %fd1, 0d3FAC28F5C28F5C29;
	div.rn.f64 	%fd4, %fd53, 0d3FF0E147AE147AE1;
	{
	.reg .b32 %temp; 
	mov.b64 	{%temp, %r2}, %fd4;
	}
	mov.f64 	%fd54, 0d4003333333333333;
	{
	.reg .b32 %temp; 
	mov.b64 	{%temp, %r3}, %fd54;
	}
	and.b32  	%r4, %r3, 2146435072;
	setp.neu.f64 	%p3, %fd4, 0d0000000000000000;
	@%p3 bra 	$L__BB0_4;
	setp.eq.s32 	%p5, %r4, 1127219200;
	selp.b32 	%r20, %r2, 0, %p5;
	setp.lt.s32 	%p6, %r3, 0;
	or.b32  	%r21, %r20, 2146435072;
	selp.b32 	%r22, %r21, %r20, %p6;
	mov.b32 	%r23, 0;
	mov.b64 	%fd101, {%r23, %r22};
	bra.uni 	$L__BB0_5;
$L__BB0_4:
	setp.lt.s32 	%p4, %r2, 0;
	{ // callseq 0, 0
	.param .b64 param0;
	st.param.f64 	[param0], %fd4;
	.param .b64 param1;
	st.param.f64 	[param1], 0d4003333333333333;
	.param .b64 retval0;
	call.uni (retval0), 
	__internal_accurate_pow, 
	(
	param0, 
	param1
	);
	ld.param.f64 	%fd55, [retval0];
	} // callseq 0
	selp.f64 	%fd101, 0dFFF8000000000000, %fd55, %p4;
$L__BB0_5:
	add.f64 	%fd57, %fd4, 0d4003333333333333;
	{
	.reg .b32 %temp; 
	mov.b64 	{%temp, %r24}, %fd57;
	}
	and.b32  	%r25, %r24, 2146435072;
	setp.ne.s32 	%p7, %r25, 2146435072;
	setp.neu.f64 	%p8, %fd4, 0d7FF0000000000000;
	or.pred  	%p9, %p8, %p7;
	@%p9 bra 	$L__BB0_7;
	setp.lt.s32 	%p10, %r2, 0;
	setp.eq.s32 	%p11, %r4, 1127219200;
	setp.lt.s32 	%p12, %r3, 0;
	selp.b32 	%r27, 0, 2146435072, %p12;
	and.b32  	%r28, %r3, 2147483647;
	setp.ne.s32 	%p13, %r28, 1071644672;
	or.b32  	%r29, %r27, -2147483648;
	selp.b32 	%r30, %r29, %r27, %p13;
	selp.b32 	%r31, %r30, %r27, %p11;
	selp.b32 	%r32, %r31, %r27, %p10;
	mov.b32 	%r33, 0;
	mov.b64 	%fd101, {%r33, %r32};
$L__BB0_7:
	setp.eq.f64 	%p14, %fd4, 0d3FF0000000000000;
	selp.f64 	%fd102, 0d3FF0000000000000, %fd101, %p14;
	bra.uni 	$L__BB0_9;
$L__BB0_8:
	div.rn.f64 	%fd102, %fd1, 0d4029D70A3D70A3D7;
$L__BB0_9:
	setp.leu.f64 	%p15, %fd2, 0d3FA4B5DCC63F1412;
	@%p15 bra 	$L__BB0_16;
	add.f64 	%fd58, %fd2, 0d3FAC28F5C28F5C29;
	div.rn.f64 	%fd13, %fd58, 0d3FF0E147AE147AE1;
	{
	.reg .b32 %temp; 
	mov.b64 	{%temp, %r5}, %fd13;
	}
	mov.f64 	%fd59, 0d4003333333333333;
	{
	.reg .b32 %temp; 
	mov.b64 	{%temp, %r6}, %fd59;
	}
	and.b32  	%r7, %r6, 2146435072;
	setp.neu.f64 	%p16, %fd13, 0d0000000000000000;
	@%p16 bra 	$L__BB0_12;
	setp.eq.s32 	%p18, %r7, 1127219200;
	selp.b32 	%r34, %r5, 0, %p18;
	setp.lt.s32 	%p19, %r6, 0;
	or.b32  	%r35, %r34, 2146435072;
	selp.b32 	%r36, %r35, %r34, %p19;
	mov.b32 	%r37, 0;
	mov.b64 	%fd104, {%r37, %r36};
	bra.uni 	$L__BB0_13;
$L__BB0_12:
	setp.lt.s32 	%p17, %r5, 0;
	{ // callseq 1, 0
	.param .b64 param0;
	st.param.f64 	[param0], %fd13;
	.param .b64 param1;
	st.param.f64 	[param1], 0d4003333333333333;
	.param .b64 retval0;
	call.uni (retval0), 
	__internal_accurate_pow, 
	(
	param0, 
	param1
	);
	ld.param.f64 	%fd60, [retval0];
	} // callseq 1
	selp.f64 	%fd104, 0dFFF8000000000000, %fd60, %p17;
$L__BB0_13:
	add.f64 	%fd62, %fd13, 0d4003333333333333;
	{
	.reg .b32 %temp; 
	mov.b64 	{%temp, %r38}, %fd62;
	}
	and.b32  	%r39, %r38, 2146435072;
	setp.ne.s32 	%p20, %r39, 2146435072;
	setp.neu.f64 	%p21, %fd13, 0d7FF0000000000000;
	or.pred  	%p22, %p21, %p20;
	@%p22 bra 	$L__BB0_15;
	setp.lt.s32 	%p23, %r5, 0;
	setp.eq.s32 	%p24, %r7, 1127219200;
	setp.lt.s32 	%p25, %r6, 0;
	selp.b32 	%r41, 0, 2146435072, %p25;
	and.b32  	%r42, %r6, 2147483647;
	setp.ne.s32 	%p26, %r42, 1071644672;
	or.b32  	%r43, %r41, -2147483648;
	selp.b32 	%r44, %r43, %r41, %p26;
	selp.b32 	%r45, %r44, %r41, %p24;
	selp.b32 	%r46, %r45, %r41, %p23;
	mov.b32 	%r47, 0;
	mov.b64 	%fd104, {%r47, %r46};
$L__BB0_15:
	setp.eq.f64 	%p27, %fd13, 0d3FF0000000000000;
	selp.f64 	%fd105, 0d3FF0000000000000, %fd104, %p27;
	bra.uni 	$L__BB0_17;
$L__BB0_16:
	div.rn.f64 	%fd105, %fd2, 0d4029D70A3D70A3D7;
$L__BB0_17:
	setp.leu.f64 	%p28, %fd3, 0d3FA4B5DCC63F1412;
	@%p28 bra 	$L__BB0_24;
	add.f64 	%fd63, %fd3, 0d3FAC28F5C28F5C29;
	div.rn.f64 	%fd22, %fd63, 0d3FF0E147AE147AE1;
	{
	.reg .b32 %temp; 
	mov.b64 	{%temp, %r8}, %fd22;
	}
	mov.f64 	%fd64, 0d4003333333333333;
	{
	.reg .b32 %temp; 
	mov.b64 	{%temp, %r9}, %fd64;
	}
	and.b32  	%r10, %r9, 2146435072;
	setp.neu.f64 	%p29, %fd22, 0d0000000000000000;
	@%p29 bra 	$L__BB0_20;
	setp.eq.s32 	%p31, %r10, 1127219200;
	selp.b32 	%r48, %r8, 0, %p31;
	setp.lt.s32 	%p32, %r9, 0;
	or.b32  	%r49, %r48, 2146435072;
	selp.b32 	%r50, %r49, %r48, %p32;
	mov.b32 	%r51, 0;
	mov.b64 	%fd107, {%r51, %r50};
	bra.uni 	$L__BB0_21;
$L__BB0_20:
	setp.lt.s32 	%p30, %r8, 0;
	{ // callseq 2, 0
	.param .b64 param0;
	st.param.f64 	[param0], %fd22;
	.param .b64 param1;
	st.param.f64 	[param1], 0d4003333333333333;
	.param .b64 retval0;
	call.uni (retval0), 
	__internal_accurate_pow, 
	(
	param0, 
	param1
	);
	ld.param.f64 	%fd65, [retval0];
	} // callseq 2
	selp.f64 	%fd107, 0dFFF8000000000000, %fd65, %p30;
$L__BB0_21:
	add.f64 	%fd67, %fd22, 0d4003333333333333;
	{
	.reg .b32 %temp; 
	mov.b64 	{%temp, %r52}, %fd67;
	}
	and.b32  	%r53, %r52, 2146435072;
	setp.ne.s32 	%p33, %r53, 2146435072;
	setp.neu.f64 	%p34, %fd22, 0d7FF0000000000000;
	or.pred  	%p35, %p34, %p33;
	@%p35 bra 	$L__BB0_23;
	setp.lt.s32 	%p36, %r8, 0;
	setp.eq.s32 	%p37, %r10, 1127219200;
	setp.lt.s32 	%p38, %r9, 0;
	selp.b32 	%r55, 0, 2146435072, %p38;
	and.b32  	%r56, %r9, 2147483647;
	setp.ne.s32 	%p39, %r56, 1071644672;
	or.b32  	%r57, %r55, -2147483648;
	selp.b32 	%r58, %r57, %r55, %p39;
	selp.b32 	%r59, %r58, %r55, %p37;
	selp.b32 	%r60, %r59, %r55, %p36;
	mov.b32 	%r61, 0;
	mov.b64 	%fd107, {%r61, %r60};
$L__BB0_23:
	setp.eq.f64 	%p40, %fd22, 0d3FF0000000000000;
	selp.f64 	%fd108, 0d3FF0000000000000, %fd107, %p40;
	bra.uni 	$L__BB0_25;
$L__BB0_24:
	div.rn.f64 	%fd108, %fd3, 0d4029D70A3D70A3D7;
$L__BB0_25:
	mul.f64 	%fd69, %fd105, 0d3FD6E2EB1C432CA5;
	fma.rn.f64 	%fd70, %fd102, 0d3FDA64C2F837B4A2, %fd69;
	fma.rn.f64 	%fd31, %fd108, 0d3FC71A9FBE76C8B4, %fd70;
	mul.f64 	%fd71, %fd105, 0d3FE6E2EB1C432CA5;
	fma.rn.f64 	%fd72, %fd102, 0d3FCB367A0F9096BC, %fd71;
	fma.rn.f64 	%fd32, %fd108, 0d3FB27BB2FEC56D5D, %fd72;
	mul.f64 	%fd73, %fd105, 0d3FBE83E425AEE632;
	fma.rn.f64 	%fd74, %fd102, 0d3F93C36113404EA5, %fd73;
	fma.rn.f64 	%fd75, %fd108, 0d3FEE6A7EF9DB22D1, %fd74;
	add.f64 	%fd76, %fd31, %fd32;
	add.f64 	%fd33, %fd75, %fd76;
	setp.eq.f64 	%p41, %fd33, 0d0000000000000000;
	mov.f64 	%fd113, 0d0000000000000000;
	@%p41 bra 	$L__BB0_41;
	div.rn.f64 	%fd77, %fd31, %fd33;
	div.rn.f64 	%fd78, %fd32, %fd33;
	add.f64 	%fd79, %fd77, 0dBFD53F7CED916873;
	mov.f64 	%fd80, 0d3FC7C84B5DCC63F1;
	sub.f64 	%fd81, %fd80, %fd78;
	div.rn.f64 	%fd34, %fd79, %fd81;
	{
	.reg .b32 %temp; 
	mov.b64 	{%temp, %r11}, %fd34;
	}
	mov.f64 	%fd82, 0d4008000000000000;
	{
	.reg .b32 %temp; 
	mov.b64 	{%temp, %r62}, %fd82;
	}
	and.b32  	%r13, %r62, 2146435072;
	setp.eq.s32 	%p42, %r13, 1073741824;
	abs.f64 	%fd35, %fd34;
	{ // callseq 3, 0
	.param .b64 param0;
	st.param.f64 	[param0], %fd35;
	.param .b64 param1;
	st.param.f64 	[param1], 0d4008000000000000;
	.param .b64 retval0;
	call.uni (retval0), 
	__internal_accurate_pow, 
	(
	param0, 
	param1
	);
	ld.param.f64 	%fd83, [retval0];
	} // callseq 3
	setp.lt.s32 	%p43, %r11, 0;
	neg.f64 	%fd85, %fd83;
	selp.f64 	%fd86, %fd85, %fd83, %p42;
	selp.f64 	%fd110, %fd86, %fd83, %p43;
	setp.neu.f64 	%p44, %fd34, 0d0000000000000000;
	@%p44 bra 	$L__BB0_28;
	setp.eq.s32 	%p45, %r13, 1073741824;
	selp.b32 	%r63, %r11, 0, %p45;
	setp.lt.s32 	%p46, %r62, 0;
	or.b32  	%r64, %r63, 2146435072;
	selp.b32 	%r65, %r64, %r63, %p46;
	mov.b32 	%r66, 0;
	mov.b64 	%fd110, {%r66, %r65};
$L__BB0_28:
	add.f64 	%fd87, %fd34, 0d4008000000000000;
	{
	.reg .b32 %temp; 
	mov.b64 	{%temp, %r67}, %fd87;
	}
	and.b32  	%r68, %r67, 2146435072;
	setp.ne.s32 	%p47, %r68, 2146435072;
	@%p47 bra 	$L__BB0_33;
	setp.num.f64 	%p48, %fd34, %fd34;
	@%p48 bra 	$L__BB0_31;
	mov.f64 	%fd88, 0d4008000000000000;
	add.rn.f64 	%fd110, %fd34, %fd88;
	bra.uni 	$L__BB0_33;
$L__BB0_31:
	setp.neu.f64 	%p49, %fd35, 0d7FF0000000000000;
	@%p49 bra 	$L__BB0_33;
	setp.lt.s32 	%p50, %r11, 0;
	setp.eq.s32 	%p51, %r13, 1073741824;
	setp.lt.s32 	%p52, %r62, 0;
	selp.b32 	%r70, 0, 2146435072, %p52;
	and.b32  	%r71, %r62, 2147483647;
	setp.ne.s32 	%p53, %r71, 1071644672;
	or.b32  	%r72, %r70, -2147483648;
	selp.b32 	%r73, %r72, %r70, %p53;
	selp.b32 	%r74, %r73, %r70, %p51;
	selp.b32 	%r75, %r74, %r70, %p50;
	mov.b32 	%r76, 0;
	mov.b64 	%fd110, {%r76, %r75};
$L__BB0_33:
	setp.neu.f64 	%p54, %fd34, 0d0000000000000000;
	setp.lt.s32 	%p55, %r11, 0;
	mov.f64 	%fd89, 0d4000000000000000;
	{
	.reg .b32 %temp; 
	mov.b64 	{%temp, %r77}, %fd89;
	}
	and.b32  	%r15, %r77, 2146435072;
	setp.eq.s32 	%p56, %r15, 1062207488;
	{ // callseq 4, 0
	.param .b64 param0;
	st.param.f64 	[param0], %fd35;
	.param .b64 param1;
	st.param.f64 	[param1], 0d4000000000000000;
	.param .b64 retval0;
	call.uni (retval0), 
	__internal_accurate_pow, 
	(
	param0, 
	param1
	);
	ld.param.f64 	%fd90, [retval0];
	} // callseq 4
	neg.f64 	%fd92, %fd90;
	selp.f64 	%fd93, %fd92, %fd90, %p56;
	selp.f64 	%fd112, %fd93, %fd90, %p55;
	@%p54 bra 	$L__BB0_35;
	setp.eq.s32 	%p57, %r15, 1062207488;
	selp.b32 	%r78, %r11, 0, %p57;
	setp.lt.s32 	%p58, %r77, 0;
	or.b32  	%r79, %r78, 2146435072;
	selp.b32 	%r80, %r79, %r78, %p58;
	mov.b32 	%r81, 0;
	mov.b64 	%fd112, {%r81, %r80};
$L__BB0_35:
	add.f64 	%fd94, %fd34, 0d4000000000000000;
	{
	.reg .b32 %temp; 
	mov.b64 	{%temp, %r82}, %fd94;
	}
	and.b32  	%r83, %r82, 2146435072;
	setp.ne.s32 	%p59, %r83, 2146435072;
	@%p59 bra 	$L__BB0_40;
	setp.num.f64 	%p60, %fd34, %fd34;
	@%p60 bra 	$L__BB0_38;
	mov.f64 	%fd95, 0d4000000000000000;
	add.rn.f64 	%fd112, %fd34, %fd95;
	bra.uni 	$L__BB0_40;
$L__BB0_38:
	setp.neu.f64 	%p61, %fd35, 0d7FF0000000000000;
	@%p61 bra 	$L__BB0_40;
	setp.eq.s32 	%p62, %r15, 1062207488;
	setp.lt.s32 	%p63, %r11, 0;
	setp.lt.s32 	%p64, %r77, 0;
	selp.b32 	%r85, 0, 2146435072, %p64;
	and.b32  	%r86, %r77, 2147483647;
	setp.ne.s32 	%p65, %r86, 1071644672;
	or.b32  	%r87, %r85, -2147483648;
	selp.b32 	%r88, %r87, %r85, %p65;
	selp.b32 	%r89, %r88, %r85, %p62;
	selp.b32 	%r90, %r89, %r85, %p63;
	mov.b32 	%r91, 0;
	mov.b64 	%fd112, {%r91, %r90};
$L__BB0_40:
	setp.eq.f64 	%p66, %fd34, 0d3FF0000000000000;
	mul.f64 	%fd96, %fd112, 0d40AB8A0000000000;
	fma.rn.f64 	%fd97, %fd110, 0d407C100000000000, %fd96;
	selp.f64 	%fd98, 0d40AF0C0000000000, %fd97, %p66;
	fma.rn.f64 	%fd99, %fd34, 0d40BAA74CCCCCCCCD, %fd98;
	add.f64 	%fd113, %fd99, 0d40B590547AE147AE;
$L__BB0_41:
	cvta.to.global.u64 	%rd6, %rd2;
	mul.wide.s32 	%rd7, %r1, 8;
	add.s64 	%rd8, %rd6, %rd7;
	st.global.f64 	[%rd8], %fd113;
$L__BB0_42:
	ret;

}
.func  (.param .b64 func_retval0) __internal_accurate_pow(
	.param .b64 __internal_accurate_pow_param_0,
	.param .b64 __internal_accurate_pow_param_1
)
{
	.reg .pred 	%p<8>;
	.reg .b32 	%r<49>;
	.reg .b32 	%f<3>;
	.reg .b64 	%fd<109>;

	ld.param.f64 	%fd10, [__internal_accurate_pow_param_0];
	ld.param.f64 	%fd11, [__internal_accurate_pow_param_1];
	{
	.reg .b32 %temp; 
	mov.b64 	{%temp, %r46}, %fd10;
	}
	{
	.reg .b32 %temp; 
	mov.b64 	{%r45, %temp}, %fd10;
	}
	shr.u32 	%r47, %r46, 20;
	setp.gt.u32 	%p1, %r46, 1048575;
	@%p1 bra 	$L__BB1_2;
	mul.f64 	%fd12, %fd10, 0d4350000000000000;
	{
	.reg .b32 %temp; 
	mov.b64 	{%temp, %r46}, %fd12;
	}
	{
	.reg .b32 %temp; 
	mov.b64 	{%r45, %temp}, %fd12;
	}
	shr.u32 	%r16, %r46, 20;
	add.s32 	%r47, %r16, -54;
$L__BB1_2:
	add.s32 	%r48, %r47, -1023;
	and.b32  	%r17, %r46, -2146435073;
	or.b32  	%r18, %r17, 1072693248;
	mov.b64 	%fd107, {%r45, %r18};
	setp.lt.u32 	%p2, %r18, 1073127583;
	@%p2 bra 	$L__BB1_4;
	{
	.reg .b32 %temp; 
	mov.b64 	{%r19, %temp}, %fd107;
	}
	{
	.reg .b32 %temp; 
	mov.b64 	{%temp, %r20}, %fd107;
	}
	add.s32 	%r21, %r20, -1048576;
	mov.b64 	%fd107, {%r19, %r21};
	add.s32 	%r48, %r47, -1022;
$L__BB1_4:
	add.f64 	%fd13, %fd107, 0dBFF0000000000000;
	add.f64 	%fd14, %fd107, 0d3FF0000000000000;
	rcp.approx.ftz.f64 	%fd15, %fd14;
	neg.f64 	%fd16, %fd14;
	fma.rn.f64 	%fd17, %fd16, %fd15, 0d3FF0000000000000;
	fma.rn.f64 	%fd18, %fd17, %fd17, %fd17;
	fma.rn.f64 	%fd19, %fd18, %fd15, %fd15;
	mul.f64 	%fd20, %fd13, %fd19;
	fma.rn.f64 	%fd21, %fd13, %fd19, %fd20;
	mul.f64 	%fd22, %fd21, %fd21;
	fma.rn.f64 	%fd23, %fd22, 0d3EB0F5FF7D2CAFE2, 0d3ED0F5D241AD3B5A;
	fma.rn.f64 	%fd24, %fd23, %fd22, 0d3EF3B20A75488A3F;
	fma.rn.f64 	%fd25, %fd24, %fd22, 0d3F1745CDE4FAECD5;
	fma.rn.f64 	%fd26, %fd25, %fd22, 0d3F3C71C7258A578B;
	fma.rn.f64 	%fd27, %fd26, %fd22, 0d3F6249249242B910;
	fma.rn.f64 	%fd28, %fd27, %fd22, 0d3F89999999999DFB;
	sub.f64 	%fd29, %fd13, %fd21;
	add.f64 	%fd30, %fd29, %fd29;
	neg.f64 	%fd31, %fd21;
	fma.rn.f64 	%fd32, %fd31, %fd13, %fd30;
	mul.f64 	%fd33, %fd19, %fd32;
	fma.rn.f64 	%fd34, %fd22, %fd28, 0d3FB5555555555555;
	mov.f64 	%fd35, 0d3FB5555555555555;
	sub.f64 	%fd36, %fd35, %fd34;
	fma.rn.f64 	%fd37, %fd22, %fd28, %fd36;
	add.f64 	%fd38, %fd37, 0dBC46A4CB00B9E7B0;
	add.f64 	%fd39, %fd34, %fd38;
	sub.f64 	%fd40, %fd34, %fd39;
	add.f64 	%fd41, %fd38, %fd40;
	mul.rn.f64 	%fd42, %fd21, %fd21;
	neg.f64 	%fd43, %fd42;
	fma.rn.f64 	%fd44, %fd21, %fd21, %fd43;
	{
	.reg .b32 %temp; 
	mov.b64 	{%r22, %temp}, %fd33;
	}
	{
	.reg .b32 %temp; 
	mov.b64 	{%temp, %r23}, %fd33;
	}
	add.s32 	%r24, %r23, 1048576;
	mov.b64 	%fd45, {%r22, %r24};
	fma.rn.f64 	%fd46, %fd21, %fd45, %fd44;
	mul.rn.f64 	%fd47, %fd42, %fd21;
	neg.f64 	%fd48, %fd47;
	fma.rn.f64 	%fd49, %fd42, %fd21, %fd48;
	fma.rn.f64 	%fd50, %fd42, %fd33, %fd49;
	fma.rn.f64 	%fd51, %fd46, %fd21, %fd50;
	mul.rn.f64 	%fd52, %fd39, %fd47;
	neg.f64 	%fd53, %fd52;
	fma.rn.f64 	%fd54, %fd39, %fd47, %fd53;
	fma.rn.f64 	%fd55, %fd39, %fd51, %fd54;
	fma.rn.f64 	%fd56, %fd41, %fd47, %fd55;
	add.f64 	%fd57, %fd52, %fd56;
	sub.f64 	%fd58, %fd52, %fd57;
	add.f64 	%fd59, %fd56, %fd58;
	add.f64 	%fd60, %fd21, %fd57;
	sub.f64 	%fd61, %fd21, %fd60;
	add.f64 	%fd62, %fd57, %fd61;
	add.f64 	%fd63, %fd59, %fd62;
	add.f64 	%fd64, %fd33, %fd63;
	add.f64 	%fd65, %fd60, %fd64;
	sub.f64 	%fd66, %fd60, %fd65;
	add.f64 	%fd67, %fd64, %fd66;
	xor.b32  	%r25, %r48, -2147483648;
	mov.b32 	%r26, 1127219200;
	mov.b64 	%fd68, {%r25, %r26};
	mov.b32 	%r27, -2147483648;
	mov.b64 	%fd69, {%r27, %r26};
	sub.f64 	%fd70, %fd68, %fd69;
	fma.rn.f64 	%fd71, %fd70, 0d3FE62E42FEFA39EF, %fd65;
	fma.rn.f64 	%fd72, %fd70, 0dBFE62E42FEFA39EF, %fd71;
	sub.f64 	%fd73, %fd72, %fd65;
	sub.f64 	%fd74, %fd67, %fd73;
	fma.rn.f64 	%fd75, %fd70, 0d3C7ABC9E3B39803F, %fd74;
	add.f64 	%fd76, %fd71, %fd75;
	sub.f64 	%fd77, %fd71, %fd76;
	add.f64 	%fd78, %fd75, %fd77;
	{
	.reg .b32 %temp; 
	mov.b64 	{%temp, %r28}, %fd11;
	}
	{
	.reg .b32 %temp; 
	mov.b64 	{%r29, %temp}, %fd11;
	}
	shl.b32 	%r30, %r28, 1;
	setp.gt.u32 	%p3, %r30, -33554433;
	and.b32  	%r31, %r28, -15728641;
	selp.b32 	%r32, %r31, %r28, %p3;
	mov.b64 	%fd79, {%r29, %r32};
	mul.rn.f64 	%fd80, %fd76, %fd79;
	neg.f64 	%fd81, %fd80;
	fma.rn.f64 	%fd82, %fd76, %fd79, %fd81;
	fma.rn.f64 	%fd83, %fd78, %fd79, %fd82;
	add.f64 	%fd4, %fd80, %fd83;
	sub.f64 	%fd84, %fd80, %fd4;
	add.f64 	%fd5, %fd83, %fd84;
	fma.rn.f64 	%fd85, %fd4, 0d3FF71547652B82FE, 0d4338000000000000;
	{
	.reg .b32 %temp; 
	mov.b64 	{%r13, %temp}, %fd85;
	}
	mov.f64 	%fd86, 0dC338000000000000;
	add.rn.f64 	%fd87, %fd85, %fd86;
	fma.rn.f64 	%fd88, %fd87, 0dBFE62E42FEFA39EF, %fd4;
	fma.rn.f64 	%fd89, %fd87, 0dBC7ABC9E3B39803F, %fd88;
	fma.rn.f64 	%fd90, %fd89, 0d3E5ADE1569CE2BDF, 0d3E928AF3FCA213EA;
	fma.rn.f64 	%fd91, %fd90, %fd89, 0d3EC71DEE62401315;
	fma.rn.f64 	%fd92, %fd91, %fd89, 0d3EFA01997C89EB71;
	fma.rn.f64 	%fd93, %fd92, %fd89, 0d3F2A01A014761F65;
	fma.rn.f64 	%fd94, %fd93, %fd89, 0d3F56C16C1852B7AF;
	fma.rn.f64 	%fd95, %fd94, %fd89, 0d3F81111111122322;
	fma.rn.f64 	%fd96, %fd95, %fd89, 0d3FA55555555502A1;
	fma.rn.f64 	%fd97, %fd96, %fd89, 0d3FC5555555555511;
	fma.rn.f64 	%fd98, %fd97, %fd89, 0d3FE000000000000B;
	fma.rn.f64 	%fd99, %fd98, %fd89, 0d3FF0000000000000;
	fma.rn.f64 	%fd100, %fd99, %fd89, 0d3FF0000000000000;
	{
	.reg .b32 %temp; 
	mov.b64 	{%r14, %temp}, %fd100;
	}
	{
	.reg .b32 %temp; 
	mov.b64 	{%temp, %r15}, %fd100;
	}
	shl.b32 	%r33, %r13, 20;
	add.s32 	%r34, %r33, %r15;
	mov.b64 	%fd108, {%r14, %r34};
	{
	.reg .b32 %temp; 
	mov.b64 	{%temp, %r35}, %fd4;
	}
	mov.b32 	%f2, %r35;
	abs.f32 	%f1, %f2;
	setp.lt.f32 	%p4, %f1, 0f4086232B;
	@%p4 bra 	$L__BB1_7;
	setp.lt.f64 	%p5, %fd4, 0d0000000000000000;
	add.f64 	%fd101, %fd4, 0d7FF0000000000000;
	selp.f64 	%fd108, 0d0000000000000000, %fd101, %p5;
	setp.geu.f32 	%p6, %f1, 0f40874800;
	@%p6 bra 	$L__BB1_7;
	shr.u32 	%r36, %r13, 31;
	add.s32 	%r37, %r13, %r36;
	shr.s32 	%r38, %r37, 1;
	shl.b32 	%r39, %r38, 20;
	add.s32 	%r40, %r15, %r39;
	mov.b64 	%fd102, {%r14, %r40};
	sub.s32 	%r41, %r13, %r38;
	shl.b32 	%r42, %r41, 20;
	add.s32 	%r43, %r42, 1072693248;
	mov.b32 	%r44, 0;
	mov.b64 	%fd103, {%r44, %r43};
	mul.f64 	%fd108, %fd103, %fd102;
$L__BB1_7:
	abs.f64 	%fd104, %fd108;
	setp.eq.f64 	%p7, %fd104, 0d7FF0000000000000;
	fma.rn.f64 	%fd105, %fd108, %fd5, %fd108;
	selp.f64 	%fd106, %fd108, %fd105, %p7;
	st.param.f64 	[func_retval0], %fd106;
	ret;

}


// ===== COMPILED SASS (sm_100) =====

	.target	sm_100

	.elftype	@"ET_EXEC"


//--------------------- .note.nv.tkinfo           --------------------------
	.section	.note.nv.tkinfo,"",@"SHT_NOTE"
	.sectionflags	@"SHF_NOTE_NV_TKINFO"
	.tkinfo
        /*0018*/ 	.word	0x00000002
        /*0030*/ 	.string	""
        /*0030*/ 	.string	"ptxas"
        /*0030*/ 	.string	"Cuda compilation tools, release 13.0, V13.0.88"
        /*0030*/ 	.string	"Build cuda_13.0.r13.0/compiler.36424714_0"
        /*0030*/ 	.string	"-arch sm_100 -m 64 "



//--------------------- .note.nv.cuinfo           --------------------------
	.section	.note.nv.cuinfo,"",@"SHT_NOTE"
	.sectionflags	@"SHF_NOTE_NV_CUINFO"
        /*0018*/ 	.short	0x0002
        /*001a*/ 	.short	0x0064
        /*001c*/ 	.short	0x0082
	.zero		2


//--------------------- .nv.info                  --------------------------
	.section	.nv.info,"",@"SHT_CUDA_INFO"
	.align	4


	//----- nvinfo : EIATTR_REGCOUNT
	.align		4
        /*0000*/ 	.byte	0x04, 0x2f
        /*0002*/ 	.short	(.L_1 - .L_0)
	.align		4
.L_0:
        /*0004*/ 	.word	index@(_Z30computeColorTemperaturesKernelPK6rgba_tPdi)
        /*0008*/ 	.word	0x00000020


	//----- nvinfo : EIATTR_FRAME_SIZE
	.align		4
.L_1:
        /*000c*/ 	.byte	0x04, 0x11
        /*000e*/ 	.short	(.L_3 - .L_2)
	.align		4
.L_2:
        /*0010*/ 	.word	index@($_Z30computeColorTemperaturesKernelPK6rgba_tPdi$__internal_accurate_pow)
        /*0014*/ 	.word	0x00000000


	//----- nvinfo : EIATTR_FRAME_SIZE
	.align		4
.L_3:
        /*0018*/ 	.byte	0x04, 0x11
        /*001a*/ 	.short	(.L_5 - .L_4)
	.align		4
.L_4:
        /*001c*/ 	.word	index@($__internal_0_$__cuda_sm20_div_rn_f64_full)
        /*0020*/ 	.word	0x00000000


	//----- nvinfo : EIATTR_FRAME_SIZE
	.align		4
.L_5:
        /*0024*/ 	.byte	0x04, 0x11
        /*0026*/ 	.short	(.L_7 - .L_6)
	.align		4
.L_6:
        /*0028*/ 	.word	index@(_Z30computeColorTemperaturesKernelPK6rgba_tPdi)
        /*002c*/ 	.word	0x00000000


	//----- nvinfo : EIATTR_MIN_STACK_SIZE
	.align		4
.L_7:
        /*0030*/ 	.byte	0x04, 0x12
        /*0032*/ 	.short	(.L_9 - .L_8)
	.align		4
.L_8:
        /*0034*/ 	.word	index@(_Z30computeColorTemperaturesKernelPK6rgba_tPdi)
        /*0038*/ 	.word	0x00000000
.L_9:


//--------------------- .nv.compat                --------------------------
	.section	.nv.compat,"",@"SHT_CUDA_COMPAT_INFO"
	.align	4
        /*0000*/ 	.byte	0x02, 0x09, 0x00, 0x00, 0x02, 0x02, 0x01, 0x00, 0x02, 0x05, 0x05, 0x00, 0x03, 0x07, 0x01, 0x01
        /*0010*/ 	.byte	0x02, 0x03, 0x00, 0x00, 0x02, 0x06, 0x01, 0x00, 0x04, 0x0b, 0x08, 0x00, 0x01, 0x00, 0x00, 0x00
        /*0020*/ 	.byte	0x00, 0x00, 0x00, 0x00


//--------------------- .nv.info._Z30computeColorTemperaturesKernelPK6rgba_tPdi --------------------------
	.section	.nv.info._Z30computeColorTemperaturesKernelPK6rgba_tPdi,"",@"SHT_CUDA_INFO"
	.sectionflags	@""
	.align	4


	//----- nvinfo : EIATTR_CUDA_API_VERSION
	.align		4
        /*0000*/ 	.byte	0x04, 0x37
        /*0002*/ 	.short	(.L_11 - .L_10)
.L_10:
        /*0004*/ 	.word	0x00000082


	//----- nvinfo : EIATTR_KPARAM_INFO
	.align		4
.L_11:
        /*0008*/ 	.byte	0x04, 0x17
        /*000a*/ 	.short	(.L_13 - .L_12)
.L_12:
        /*000c*/ 	.word	0x00000000
        /*0010*/ 	.short	0x0002
        /*0012*/ 	.short	0x0010
        /*0014*/ 	.byte	0x00, 0xf0, 0x11, 0x00


	//----- nvinfo : EIATTR_KPARAM_INFO
	.align		4
.L_13:
        /*0018*/ 	.byte	0x04, 0x17
        /*001a*/ 	.short	(.L_15 - .L_14)
.L_14:
        /*001c*/ 	.word	0x00000000
        /*0020*/ 	.short	0x0001
        /*0022*/ 	.short	0x0008
        /*0024*/ 	.byte	0x00, 0xf5, 0x21, 0x00


	//----- nvinfo : EIATTR_KPARAM_INFO
	.align		4
.L_15:
        /*0028*/ 	.byte	0x04, 0x17
        /*002a*/ 	.short	(.L_17 - .L_16)
.L_16:
        /*002c*/ 	.word	0x00000000
        /*0030*/ 	.short	0x0000
        /*0032*/ 	.short	0x0000
        /*0034*/ 	.byte	0x00, 0xf5, 0x21, 0x00


	//----- nvinfo : EIATTR_SPARSE_MMA_MASK
	.align		4
.L_17:
        /*0038*/ 	.byte	0x03, 0x50
        /*003a*/ 	.short	0x0000


	//----- nvinfo : EIATTR_MAXREG_COUNT
	.align		4
        /*003c*/ 	.byte	0x03, 0x1b
        /*003e*/ 	.short	0x00ff


	//----- nvinfo : EIATTR_MERCURY_ISA_VERSION
	.align		4
        /*0040*/ 	.byte	0x03, 0x5f
        /*0042*/ 	.short	0x0101


	//----- nvinfo : EIATTR_VRC_CTA_INIT_COUNT
	.align		4
        /*0044*/ 	.byte	0x02, 0x4a
	.zero		1
	.zero		1


	//----- nvinfo : EIATTR_EXIT_INSTR_OFFSETS
	.align		4
        /*0048*/ 	.byte	0x04, 0x1c
        /*004a*/ 	.short	(.L_19 - .L_18)


	//   ....[0]....
.L_18:
        /*004c*/ 	.word	0x00000070


	//   ....[1]....
        /*0050*/ 	.word	0x00002030


	//----- nvinfo : EIATTR_CRS_STACK_SIZE
	.align		4
.L_19:
        /*0054*/ 	.byte	0x04, 0x1e
        /*0056*/ 	.short	(.L_21 - .L_20)
.L_20:
        /*0058*/ 	.word	0x00000000


	//----- nvinfo : EIATTR_CBANK_PARAM_SIZE
	.align		4
.L_21:
        /*005c*/ 	.byte	0x03, 0x19
        /*005e*/ 	.short	0x0014


	//----- nvinfo : EIATTR_PARAM_CBANK
	.align		4
        /*0060*/ 	.byte	0x04, 0x0a
        /*0062*/ 	.short	(.L_23 - .L_22)
	.align		4
.L_22:
        /*0064*/ 	.word	index@(.nv.constant0._Z30computeColorTemperaturesKernelPK6rgba_tPdi)
        /*0068*/ 	.short	0x0380
        /*006a*/ 	.short	0x0014


	//----- nvinfo : EIATTR_SW_WAR
	.align		4
.L_23:
        /*006c*/ 	.byte	0x04, 0x36
        /*006e*/ 	.short	(.L_25 - .L_24)
.L_24:
        /*0070*/ 	.word	0x00000008
.L_25:


//--------------------- .nv.callgraph             --------------------------
	.section	.nv.callgraph,"",@"SHT_CUDA_CALLGRAPH"
	.align	4
	.sectionentsize	8
	.align		4
        /*0000*/ 	.word	0x00000000
	.align		4
        /*0004*/ 	.word	0xffffffff
	.align		4
        /*0008*/ 	.word	0x00000000
	.align		4
        /*000c*/ 	.word	0xfffffffe
	.align		4
        /*0010*/ 	.word	0x00000000
	.align		4
        /*0014*/ 	.word	0xfffffffd
	.align		4
        /*0018*/ 	.word	0x00000000
	.align		4
        /*001c*/ 	.word	0xfffffffc


//--------------------- .text._Z30computeColorTemperaturesKernelPK6rgba_tPdi --------------------------
	.section	.text._Z30computeColorTemperaturesKernelPK6rgba_tPdi,"ax",@progbits
	.align	128
        .global         _Z30computeColorTemperaturesKernelPK6rgba_tPdi
        .type           _Z30computeColorTemperaturesKernelPK6rgba_tPdi,@function
        .size           _Z30computeColorTemperaturesKernelPK6rgba_tPdi,(.L_x_54 - _Z30computeColorTemperaturesKernelPK6rgba_tPdi)
        .other          _Z30computeColorTemperaturesKernelPK6rgba_tPdi,@"STO_CUDA_ENTRY STV_DEFAULT"
_Z30computeColorTemperaturesKernelPK6rgba_tPdi:
.text._Z30computeColorTemperaturesKernelPK6rgba_tPdi:
[----:B------:R-:W-:Y:S01]  /*0000*/  LDC R1, c[0x0][0x37c] ;  /* 0x0000df00ff017b82 */ /* 0x000fe20000000800 */
[----:B------:R-:W0:Y:S07]  /*0010*/  S2R R3, SR_TID.X ;  /* 0x0000000000037919 */ /* 0x000e2e0000002100 */
[----:B------:R-:W0:Y:S01]  /*0020*/  S2UR UR4, SR_CTAID.X ;  /* 0x00000000000479c3 */ /* 0x000e220000002500 */
[----:B------:R-:W1:Y:S07]  /*0030*/  LDCU UR5, c[0x0][0x390] ;  /* 0x00007200ff0577ac */ /* 0x000e6e0008000800 */
[----:B------:R-:W0:Y:S02]  /*0040*/  LDC R0, c[0x0][0x360] ;  /* 0x0000d800ff007b82 */ /* 0x000e240000000800 */
[----:B0-----:R-:W-:-:S05]  /*0050*/  IMAD R0, R0, UR4, R3 ;  /* 0x0000000400007c24 */ /* 0x001fca000f8e0203 */
[----:B-1----:R-:W-:-:S13]  /*0060*/  ISETP.GE.AND P0, PT, R0, UR5, PT ;  /* 0x0000000500007c0c */ /* 0x002fda000bf06270 */
[----:B------:R-:W-:Y:S05]  /*0070*/  @P0 EXIT ;  /* 0x000000000000094d */ /* 0x000fea0003800000 */
[----:B------:R-:W0:Y:S01]  /*0080*/  LDC.64 R4, c[0x0][0x380] ;  /* 0x0000e000ff047b82 */ /* 0x000e220000000a00 */
[----:B------:R-:W1:Y:S01]  /*0090*/  LDCU.64 UR4, c[0x0][0x358] ;  /* 0x00006b00ff0477ac */ /* 0x000e620008000a00 */
[----:B0-----:R-:W-:-:S05]  /*00a0*/  IMAD.WIDE R4, R0, 0x4, R4 ;  /* 0x0000000400047825 */ /* 0x001fca00078e0204 */
[----:B-1----:R-:W2:Y:S01]  /*00b0*/  LDG.E.U8 R14, desc[UR4][R4.64] ;  /* 0x00000004040e7981 */ /* 0x002ea2000c1e1100 */
[----:B------:R-:W0:Y:S01]  /*00c0*/  MUFU.RCP64H R7, 255 ;  /* 0x406fe00000077908 */ /* 0x000e220000001800 */
[----:B------:R-:W-:Y:S02]  /*00d0*/  IMAD.MOV.U32 R10, RZ, RZ, 0x0 ;  /* 0x00000000ff0a7424 */ /* 0x000fe400078e00ff */
[----:B------:R-:W-:Y:S01]  /*00e0*/  IMAD.MOV.U32 R11, RZ, RZ, 0x406fe000 ;  /* 0x406fe000ff0b7424 */ /* 0x000fe200078e00ff */
[----:B------:R-:W5:Y:S01]  /*00f0*/  LDG.E.U8 R2, desc[UR4][R4.64+0x1] ;  /* 0x0000010404027981 */ /* 0x000f62000c1e1100 */
[----:B------:R-:W-:-:S03]  /*0100*/  IMAD.MOV.U32 R6, RZ, RZ, 0x1 ;  /* 0x00000001ff067424 */ /* 0x000fc600078e00ff */
[----:B------:R1:W5:Y:S01]  /*0110*/  LDG.E.U8 R23, desc[UR4][R4.64+0x2] ;  /* 0x0000020404177981 */ /* 0x000362000c1e1100 */
[----:B------:R-:W-:Y:S02]  /*0120*/  BSSY.RECONVERGENT B1, `(.L_x_0) ;  /* 0x0000014000017945 */ /* 0x000fe40003800200 */
[----:B0-----:R-:W-:-:S08]  /*0130*/  DFMA R8, R6, -R10, 1 ;  /* 0x3ff000000608742b */ /* 0x001fd0000000080a */
[----:B------:R-:W-:-:S08]  /*0140*/  DFMA R8, R8, R8, R8 ;  /* 0x000000080808722b */ /* 0x000fd00000000008 */
[----:B------:R-:W-:-:S08]  /*0150*/  DFMA R8, R6, R8, R6 ;  /* 0x000000080608722b */ /* 0x000fd00000000006 */
[----:B------:R-:W-:-:S08]  /*0160*/  DFMA R6, R8, -R10, 1 ;  /* 0x3ff000000806742b */ /* 0x000fd0000000080a */
[----:B------:R-:W-:Y:S01]  /*0170*/  DFMA R6, R8, R6, R8 ;  /* 0x000000060806722b */ /* 0x000fe20000000008 */
[----:B--2---:R-:W0:Y:S07]  /*0180*/  I2F.F64.U16 R14, R14 ;  /* 0x0000000e000e7312 */ /* 0x004e2e0000101800 */
[----:B0-----:R-:W-:Y:S01]  /*0190*/  DMUL R8, R14, R6 ;  /* 0x000000060e087228 */ /* 0x001fe20000000000 */
[----:B------:R-:W-:-:S07]  /*01a0*/  FSETP.GEU.AND P1, PT, |R15|, 6.5827683646048100446e-37, PT ;  /* 0x036000000f00780b */ /* 0x000fce0003f2e200 */
[----:B-1----:R-:W-:-:S08]  /*01b0*/  DFMA R4, R8, -255, R14 ;  /* 0xc06fe0000804782b */ /* 0x002fd0000000000e */
[----:B------:R-:W-:-:S10]  /*01c0*/  DFMA R6, R6, R4, R8 ;  /* 0x000000040606722b */ /* 0x000fd40000000008 */
[----:B------:R-:W-:-:S05]  /*01d0*/  FFMA R3, RZ, 3.748046875, R7 ;  /* 0x406fe000ff037823 */ /* 0x000fca0000000007 */
[----:B------:R-:W-:-:S13]  /*01e0*/  FSETP.GT.AND P0, PT, |R3|, 1.469367938527859385e-39, PT ;  /* 0x001000000300780b */ /* 0x000fda0003f04200 */
[----:B------:R-:W-:Y:S05]  /*01f0*/  @P0 BRA P1, `(.L_x_1) ;  /* 0x0000000000180947 */ /* 0x000fea0000800000 */
[----:B------:R-:W-:Y:S01]  /*0200*/  IMAD.MOV.U32 R16, RZ, RZ, RZ ;  /* 0x000000ffff107224 */ /* 0x000fe200078e00ff */
[----:B------:R-:W-:Y:S01]  /*0210*/  MOV R8, 0x240 ;  /* 0x0000024000087802 */ /* 0x000fe20000000f00 */
[----:B------:R-:W-:-:S07]  /*0220*/  IMAD.MOV.U32 R17, RZ, RZ, 0x406fe000 ;  /* 0x406fe000ff117424 */ /* 0x000fce00078e00ff */
[----:B-----5:R-:W-:Y:S05]  /*0230*/  CALL.REL.NOINC `($__internal_0_$__cuda_sm20_div_rn_f64_full) ;  /* 0x0000001c00807944 */ /* 0x020fea0003c00000 */
[----:B------:R-:W-:Y:S02]  /*0240*/  IMAD.MOV.U32 R6, RZ, RZ, R24 ;  /* 0x000000ffff067224 */ /* 0x000fe400078e0018 */
[----:B------:R-:W-:-:S07]  /*0250*/  IMAD.MOV.U32 R7, RZ, RZ, R25 ;  /* 0x000000ffff077224 */ /* 0x000fce00078e0019 */
.L_x_1:
[----:B------:R-:W-:Y:S05]  /*0260*/  BSYNC.RECONVERGENT B1 ;  /* 0x0000000000017941 */ /* 0x000fea0003800200 */
.L_x_0:
[----:B------:R-:W0:Y:S01]  /*0270*/  MUFU.RCP64H R5, 255 ;  /* 0x406fe00000057908 */ /* 0x000e220000001800 */
[----:B------:R-:W-:Y:S01]  /*0280*/  MOV R8, 0x0 ;  /* 0x0000000000087802 */ /* 0x000fe20000000f00 */
[----:B------:R-:W-:Y:S01]  /*0290*/  IMAD.MOV.U32 R9, RZ, RZ, 0x406fe000 ;  /* 0x406fe000ff097424 */ /* 0x000fe200078e00ff */
[----:B------:R-:W-:Y:S01]  /*02a0*/  BSSY.RECONVERGENT B1, `(.L_x_2) ;  /* 0x0000015000017945 */ /* 0x000fe20003800200 */
[----:B------:R-:W-:-:S04]  /*02b0*/  IMAD.MOV.U32 R4, RZ, RZ, 0x1 ;  /* 0x00000001ff047424 */ /* 0x000fc800078e00ff */
[----:B-----5:R-:W1:Y:S02]  /*02c0*/  I2F.F64.U16 R14, R2 ;  /* 0x00000002000e7312 */ /* 0x020e640000101800 */
[----:B0-----:R-:W-:Y:S01]  /*02d0*/  DFMA R10, R4, -R8, 1 ;  /* 0x3ff00000040a742b */ /* 0x001fe20000000808 */
[----:B-1----:R-:W-:-:S07]  /*02e0*/  FSETP.GEU.AND P1, PT, |R15|, 6.5827683646048100446e-37, PT ;  /* 0x036000000f00780b */ /* 0x002fce0003f2e200 */
[----:B------:R-:W-:-:S08]  /*02f0*/  DFMA R10, R10, R10, R10 ;  /* 0x0000000a0a0a722b */ /* 0x000fd0000000000a */
[----:B------:R-:W-:-:S08]  /*0300*/  DFMA R10, R4, R10, R4 ;  /* 0x0000000a040a722b */ /* 0x000fd00000000004 */
[----:B------:R-:W-:-:S08]  /*0310*/  DFMA R8, R10, -R8, 1 ;  /* 0x3ff000000a08742b */ /* 0x000fd00000000808 */
[----:B------:R-:W-:-:S08]  /*0320*/  DFMA R10, R10, R8, R10 ;  /* 0x000000080a0a722b */ /* 0x000fd0000000000a */
[----:B------:R-:W-:-:S08]  /*0330*/  DMUL R4, R10, R14 ;  /* 0x0000000e0a047228 */ /* 0x000fd00000000000 */
[----:B------:R-:W-:-:S08]  /*0340*/  DFMA R8, R4, -255, R14 ;  /* 0xc06fe0000408782b */ /* 0x000fd0000000000e */
[----:B------:R-:W-:-:S10]  /*0350*/  DFMA R4, R10, R8, R4 ;  /* 0x000000080a04722b */ /* 0x000fd40000000004 */
[----:B------:R-:W-:-:S05]  /*0360*/  FFMA R3, RZ, 3.748046875, R5 ;  /* 0x406fe000ff037823 */ /* 0x000fca0000000005 */
[----:B------:R-:W-:-:S13]  /*0370*/  FSETP.GT.AND P0, PT, |R3|, 1.469367938527859385e-39, PT ;  /* 0x001000000300780b */ /* 0x000fda0003f04200 */
[----:B------:R-:W-:Y:S05]  /*0380*/  @P0 BRA P1, `(.L_x_3) ;  /* 0x0000000000180947 */ /* 0x000fea0000800000 */
[----:B------:R-:W-:Y:S01]  /*0390*/  IMAD.MOV.U32 R16, RZ, RZ, RZ ;  /* 0x000000ffff107224 */ /* 0x000fe200078e00ff */
[----:B------:R-:W-:Y:S01]  /*03a0*/  MOV R8, 0x3d0 ;  /* 0x000003d000087802 */ /* 0x000fe20000000f00 */
[----:B------:R-:W-:-:S07]  /*03b0*/  IMAD.MOV.U32 R17, RZ, RZ, 0x406fe000 ;  /* 0x406fe000ff117424 */ /* 0x000fce00078e00ff */
[----:B------:R-:W-:Y:S05]  /*03c0*/  CALL.REL.NOINC `($__internal_0_$__cuda_sm20_div_rn_f64_full) ;  /* 0x0000001c001c7944 */ /* 0x000fea0003c00000 */
[----:B------:R-:W-:Y:S02]  /*03d0*/  IMAD.MOV.U32 R4, RZ, RZ, R24 ;  /* 0x000000ffff047224 */ /* 0x000fe400078e0018 */
[----:B------:R-:W-:-:S07]  /*03e0*/  IMAD.MOV.U32 R5, RZ, RZ, R25 ;  /* 0x000000ffff057224 */ /* 0x000fce00078e0019 */
.L_x_3:
[----:B------:R-:W-:Y:S05]  /*03f0*/  BSYNC.RECONVERGENT B1 ;  /* 0x0000000000017941 */ /* 0x000fea0003800200 */
.L_x_2:
[----:B------:R-:W0:Y:S01]  /*0400*/  MUFU.RCP64H R3, 255 ;  /* 0x406fe00000037908 */ /* 0x000e220000001800 */
[----:B------:R-:W-:Y:S01]  /*0410*/  MOV R8, 0x0 ;  /* 0x0000000000087802 */ /* 0x000fe20000000f00 */
[----:B------:R-:W-:Y:S01]  /*0420*/  IMAD.MOV.U32 R9, RZ, RZ, 0x406fe000 ;  /* 0x406fe000ff097424 */ /* 0x000fe200078e00ff */
[----:B------:R-:W-:Y:S01]  /*0430*/  BSSY.RECONVERGENT B1, `(.L_x_4) ;  /* 0x0000015000017945 */ /* 0x000fe20003800200 */
[----:B------:R-:W-:-:S04]  /*0440*/  IMAD.MOV.U32 R2, RZ, RZ, 0x1 ;  /* 0x00000001ff027424 */ /* 0x000fc800078e00ff */
[----:B------:R-:W1:Y:S02]  /*0450*/  I2F.F64.U16 R14, R23 ;  /* 0x00000017000e7312 */ /* 0x000e640000101800 */
        /* <DEDUP_REMOVED lines=18> */
.L_x_5:
[----:B------:R-:W-:Y:S05]  /*0580*/  BSYNC.RECONVERGENT B1 ;  /* 0x0000000000017941 */ /* 0x000fea0003800200 */
.L_x_4:
[----:B------:R-:W-:Y:S01]  /*0590*/  UMOV UR6, 0xc63f1412 ;  /* 0xc63f141200067882 */ /* 0x000fe20000000000 */
[----:B------:R-:W-:Y:S01]  /*05a0*/  UMOV UR7, 0x3fa4b5dc ;  /* 0x3fa4b5dc00077882 */ /* 0x000fe20000000000 */
[----:B------:R-:W-:Y:S01]  /*05b0*/  BSSY.RECONVERGENT B1, `(.L_x_6) ;  /* 0x0000054000017945 */ /* 0x000fe20003800200 */
[----:B------:R-:W-:-:S14]  /*05c0*/  DSETP.GT.AND P0, PT, R6, UR6, PT ;  /* 0x0000000606007e2a */ /* 0x000fdc000bf04000 */
[----:B------:R-:W-:Y:S05]  /*05d0*/  @!P0 BRA `(.L_x_7) ;  /* 0x0000000000d48947 */ /* 0x000fea0003800000 */
[----:B------:R-:W0:Y:S01]  /*05e0*/  MUFU.RCP64H R9, 1.0549993515014648438 ;  /* 0x3ff0e14700097908 */ /* 0x000e220000001800 */
[----:B------:R-:W-:Y:S01]  /*05f0*/  MOV R12, 0xae147ae1 ;  /* 0xae147ae1000c7802 */ /* 0x000fe20000000f00 */
[----:B------:R-:W-:Y:S01]  /*0600*/  IMAD.MOV.U32 R13, RZ, RZ, 0x3ff0e147 ;  /* 0x3ff0e147ff0d7424 */ /* 0x000fe200078e00ff */
[----:B------:R-:W-:Y:S01]  /*0610*/  UMOV UR6, 0xc28f5c29 ;  /* 0xc28f5c2900067882 */ /* 0x000fe20000000000 */
[----:B------:R-:W-:Y:S01]  /*0620*/  IMAD.MOV.U32 R8, RZ, RZ, 0x1 ;  /* 0x00000001ff087424 */ /* 0x000fe200078e00ff */
[----:B------:R-:W-:Y:S01]  /*0630*/  UMOV UR7, 0x3fac28f5 ;  /* 0x3fac28f500077882 */ /* 0x000fe20000000000 */
[----:B------:R-:W-:Y:S01]  /*0640*/  BSSY.RECONVERGENT B2, `(.L_x_8) ;  /* 0x0000014000027945 */ /* 0x000fe20003800200 */
[----:B------:R-:W-:-:S03]  /*0650*/  DADD R14, R6, UR6 ;  /* 0x00000006060e7e29 */ /* 0x000fc60008000000 */
[----:B0-----:R-:W-:-:S07]  /*0660*/  DFMA R10, R8, -R12, 1 ;  /* 0x3ff00000080a742b */ /* 0x001fce000000080c */
[----:B------:R-:W-:Y:S01]  /*0670*/  FSETP.GEU.AND P1, PT, |R15|, 6.5827683646048100446e-37, PT ;  /* 0x036000000f00780b */ /* 0x000fe20003f2e200 */
[----:B------:R-:W-:-:S08]  /*0680*/  DFMA R10, R10, R10, R10 ;  /* 0x0000000a0a0a722b */ /* 0x000fd0000000000a */
[----:B------:R-:W-:-:S08]  /*0690*/  DFMA R10, R8, R10, R8 ;  /* 0x0000000a080a722b */ /* 0x000fd00000000008 */
[----:B------:R-:W-:-:S08]  /*06a0*/  DFMA R8, R10, -R12, 1 ;  /* 0x3ff000000a08742b */ /* 0x000fd0000000080c */
[----:B------:R-:W-:-:S08]  /*06b0*/  DFMA R8, R10, R8, R10 ;  /* 0x000000080a08722b */ /* 0x000fd0000000000a */
[----:B------:R-:W-:-:S08]  /*06c0*/  DMUL R6, R14, R8 ;  /* 0x000000080e067228 */ /* 0x000fd00000000000 */
[----:B------:R-:W-:-:S08]  /*06d0*/  DFMA R10, R6, -R12, R14 ;  /* 0x8000000c060a722b */ /* 0x000fd0000000000e */
[----:B------:R-:W-:-:S10]  /*06e0*/  DFMA R6, R8, R10, R6 ;  /* 0x0000000a0806722b */ /* 0x000fd40000000006 */
[----:B------:R-:W-:-:S05]  /*06f0*/  FFMA R8, RZ, 1.8818749189376831055, R7 ;  /* 0x3ff0e147ff087823 */ /* 0x000fca0000000007 */
[----:B------:R-:W-:-:S13]  /*0700*/  FSETP.GT.AND P0, PT, |R8|, 1.469367938527859385e-39, PT ;  /* 0x001000000800780b */ /* 0x000fda0003f04200 */
[----:B------:R-:W-:Y:S05]  /*0710*/  @P0 BRA P1, `(.L_x_9) ;  /* 0x0000000000180947 */ /* 0x000fea0000800000 */
[----:B------:R-:W-:Y:S01]  /*0720*/  IMAD.MOV.U32 R16, RZ, RZ, -0x51eb851f ;  /* 0xae147ae1ff107424 */ /* 0x000fe200078e00ff */
[----:B------:R-:W-:Y:S01]  /*0730*/  MOV R8, 0x760 ;  /* 0x0000076000087802 */ /* 0x000fe20000000f00 */
[----:B------:R-:W-:-:S07]  /*0740*/  IMAD.MOV.U32 R17, RZ, RZ, 0x3ff0e147 ;  /* 0x3ff0e147ff117424 */ /* 0x000fce00078e00ff */
[----:B------:R-:W-:Y:S05]  /*0750*/  CALL.REL.NOINC `($__internal_0_$__cuda_sm20_div_rn_f64_full) ;  /* 0x0000001800387944 */ /* 0x000fea0003c00000 */
[----:B------:R-:W-:Y:S02]  /*0760*/  IMAD.MOV.U32 R6, RZ, RZ, R24 ;  /* 0x000000ffff067224 */ /* 0x000fe400078e0018 */
[----:B------:R-:W-:-:S07]  /*0770*/  IMAD.MOV.U32 R7, RZ, RZ, R25 ;  /* 0x000000ffff077224 */ /* 0x000fce00078e0019 */
.L_x_9:
[----:B------:R-:W-:Y:S05]  /*0780*/  BSYNC.RECONVERGENT B2 ;  /* 0x0000000000027941 */ /* 0x000fea0003800200 */
.L_x_8:
[----:B------:R-:W-:Y:S01]  /*0790*/  DSETP.NEU.AND P0, PT, R6, RZ, PT ;  /* 0x000000ff0600722a */ /* 0x000fe20003f0d000 */
[----:B------:R-:W-:-:S13]  /*07a0*/  BSSY.RECONVERGENT B0, `(.L_x_10) ;  /* 0x000000c000007945 */ /* 0x000fda0003800200 */
[----:B------:R-:W-:Y:S01]  /*07b0*/  @!P0 CS2R R18, SRZ ;  /* 0x0000000000128805 */ /* 0x000fe2000001ff00 */
[----:B------:R-:W-:Y:S06]  /*07c0*/  @!P0 BRA `(.L_x_11) ;  /* 0x0000000000248947 */ /* 0x000fec0003800000 */
[----:B------:R-:W-:Y:S01]  /*07d0*/  ISETP.GE.AND P0, PT, R7, RZ, PT ;  /* 0x000000ff0700720c */ /* 0x000fe20003f06270 */
[----:B------:R-:W-:Y:S01]  /*07e0*/  IMAD.MOV.U32 R21, RZ, RZ, R7 ;  /* 0x000000ffff157224 */ /* 0x000fe200078e0007 */
[----:B------:R-:W-:Y:S01]  /*07f0*/  MOV R20, R6 ;  /* 0x0000000600147202 */ /* 0x000fe20000000f00 */
[----:B------:R-:W-:Y:S01]  /*0800*/  IMAD.MOV.U32 R26, RZ, RZ, 0x33333333 ;  /* 0x33333333ff1a7424 */ /* 0x000fe200078e00ff */
[----:B------:R-:W-:Y:S01]  /*0810*/  MOV R8, 0x840 ;  /* 0x0000084000087802 */ /* 0x000fe20000000f00 */
[----:B------:R-:W-:-:S08]  /*0820*/  IMAD.MOV.U32 R9, RZ, RZ, 0x40033333 ;  /* 0x40033333ff097424 */ /* 0x000fd000078e00ff */
[----:B------:R-:W-:Y:S05]  /*0830*/  CALL.REL.NOINC `($_Z30computeColorTemperaturesKernelPK6rgba_tPdi$__internal_accurate_pow) ;  /* 0x0000001c00687944 */ /* 0x000fea0003c00000 */
[----:B------:R-:W-:Y:S02]  /*0840*/  FSEL R18, R18, RZ, P0 ;  /* 0x000000ff12127208 */ /* 0x000fe40000000000 */
[----:B------:R-:W-:-:S07]  /*0850*/  FSEL R19, R19, -QNAN , P0 ;  /* 0xfff8000013137808 */ /* 0x000fce0000000000 */
.L_x_11:
[----:B------:R-:W-:Y:S05]  /*0860*/  BSYNC.RECONVERGENT B0 ;  /* 0x0000000000007941 */ /* 0x000fea0003800200 */
.L_x_10:
[----:B------:R-:W-:Y:S01]  /*0870*/  UMOV UR6, 0x33333333 ;  /* 0x3333333300067882 */ /* 0x000fe20000000000 */
[----:B------:R-:W-:Y:S01]  /*0880*/  UMOV UR7, 0x40033333 ;  /* 0x4003333300077882 */ /* 0x000fe20000000000 */
[C---:B------:R-:W-:Y:S02]  /*0890*/  DSETP.NEU.AND P1, PT, R6.reuse, 1, PT ;  /* 0x3ff000000600742a */ /* 0x040fe40003f2d000 */
[----:B------:R-:W-:-:S10]  /*08a0*/  DADD R8, R6, UR6 ;  /* 0x0000000606087e29 */ /* 0x000fd40008000000 */
[----:B------:R-:W-:-:S04]  /*08b0*/  LOP3.LUT R8, R9, 0x7ff00000, RZ, 0xc0, !PT ;  /* 0x7ff0000009087812 */ /* 0x000fc800078ec0ff */
[----:B------:R-:W-:-:S13]  /*08c0*/  ISETP.NE.AND P0, PT, R8, 0x7ff00000, PT ;  /* 0x7ff000000800780c */ /* 0x000fda0003f05270 */
[----:B------:R-:W-:-:S14]  /*08d0*/  DSETP.NEU.OR P0, PT, R6, +INF , P0 ;  /* 0x7ff000000600742a */ /* 0x000fdc000070d400 */
[----:B------:R-:W-:Y:S02]  /*08e0*/  @!P0 IMAD.MOV.U32 R18, RZ, RZ, 0x0 ;  /* 0x00000000ff128424 */ /* 0x000fe400078e00ff */
[----:B------:R-:W-:-:S03]  /*08f0*/  @!P0 IMAD.MOV.U32 R19, RZ, RZ, 0x7ff00000 ;  /* 0x7ff00000ff138424 */ /* 0x000fc600078e00ff */
[----:B------:R-:W-:Y:S02]  /*0900*/  FSEL R6, R18, RZ, P1 ;  /* 0x000000ff12067208 */ /* 0x000fe40000800000 */
[----:B------:R-:W-:Y:S01]  /*0910*/  FSEL R7, R19, 1.875, P1 ;  /* 0x3ff0000013077808 */ /* 0x000fe20000800000 */
[----:B------:R-:W-:Y:S06]  /*0920*/  BRA `(.L_x_12) ;  /* 0x0000000000707947 */ /* 0x000fec0003800000 */
.L_x_7:
[----:B------:R-:W0:Y:S01]  /*0930*/  MUFU.RCP64H R9, 12.9199981689453125 ;  /* 0x4029d70a00097908 */ /* 0x000e220000001800 */
[----:B------:R-:W-:Y:S01]  /*0940*/  IMAD.MOV.U32 R12, RZ, RZ, 0x3d70a3d7 ;  /* 0x3d70a3d7ff0c7424 */ /* 0x000fe200078e00ff */
[----:B------:R-:W-:Y:S01]  /*0950*/  MOV R13, 0x4029d70a ;  /* 0x4029d70a000d7802 */ /* 0x000fe20000000f00 */
[----:B------:R-:W-:Y:S01]  /*0960*/  IMAD.MOV.U32 R8, RZ, RZ, 0x1 ;  /* 0x00000001ff087424 */ /* 0x000fe200078e00ff */
[----:B------:R-:W-:Y:S01]  /*0970*/  FSETP.GEU.AND P1, PT, |R7|, 6.5827683646048100446e-37, PT ;  /* 0x036000000700780b */ /* 0x000fe20003f2e200 */
[----:B------:R-:W-:Y:S04]  /*0980*/  BSSY.RECONVERGENT B2, `(.L_x_13) ;  /* 0x0000014000027945 */ /* 0x000fe80003800200 */
[----:B0-----:R-:W-:-:S08]  /*0990*/  DFMA R10, R8, -R12, 1 ;  /* 0x3ff00000080a742b */ /* 0x001fd0000000080c */
[----:B------:R-:W-:-:S08]  /*09a0*/  DFMA R10, R10, R10, R10 ;  /* 0x0000000a0a0a722b */ /* 0x000fd0000000000a */
[----:B------:R-:W-:-:S08]  /*09b0*/  DFMA R10, R8, R10, R8 ;  /* 0x0000000a080a722b */ /* 0x000fd00000000008 */
[----:B------:R-:W-:-:S08]  /*09c0*/  DFMA R8, R10, -R12, 1 ;  /* 0x3ff000000a08742b */ /* 0x000fd0000000080c */
[----:B------:R-:W-:-:S08]  /*09d0*/  DFMA R8, R10, R8, R10 ;  /* 0x000000080a08722b */ /* 0x000fd0000000000a */
[----:B------:R-:W-:-:S08]  /*09e0*/  DMUL R10, R8, R6 ;  /* 0x00000006080a7228 */ /* 0x000fd00000000000 */
[----:B------:R-:W-:-:S08]  /*09f0*/  DFMA R12, R10, -R12, R6 ;  /* 0x8000000c0a0c722b */ /* 0x000fd00000000006 */
[----:B------:R-:W-:-:S10]  /*0a00*/  DFMA R8, R8, R12, R10 ;  /* 0x0000000c0808722b */ /* 0x000fd4000000000a */
[----:B------:R-:W-:-:S05]  /*0a10*/  FFMA R10, RZ, 2.6537499427795410156, R9 ;  /* 0x4029d70aff0a7823 */ /* 0x000fca0000000009 */
[----:B------:R-:W-:-:S13]  /*0a20*/  FSETP.GT.AND P0, PT, |R10|, 1.469367938527859385e-39, PT ;  /* 0x001000000a00780b */ /* 0x000fda0003f04200 */
[----:B------:R-:W-:Y:S05]  /*0a30*/  @P0 BRA P1, `(.L_x_14) ;  /* 0x0000000000200947 */ /* 0x000fea0000800000 */
[----:B------:R-:W-:Y:S01]  /*0a40*/  IMAD.MOV.U32 R14, RZ, RZ, R6 ;  /* 0x000000ffff0e7224 */ /* 0x000fe200078e0006 */
[----:B------:R-:W-:Y:S01]  /*0a50*/  MOV R8, 0xaa0 ;  /* 0x00000aa000087802 */ /* 0x000fe20000000f00 */
[----:B------:R-:W-:Y:S02]  /*0a60*/  IMAD.MOV.U32 R15, RZ, RZ, R7 ;  /* 0x000000ffff0f7224 */ /* 0x000fe400078e0007 */
[----:B------:R-:W-:Y:S02]  /*0a70*/  IMAD.MOV.U32 R16, RZ, RZ, 0x3d70a3d7 ;  /* 0x3d70a3d7ff107424 */ /* 0x000fe400078e00ff */
[----:B------:R-:W-:-:S07]  /*0a80*/  IMAD.MOV.U32 R17, RZ, RZ, 0x4029d70a ;  /* 0x4029d70aff117424 */ /* 0x000fce00078e00ff */
[----:B------:R-:W-:Y:S05]  /*0a90*/  CALL.REL.NOINC `($__internal_0_$__cuda_sm20_div_rn_f64_full) ;  /* 0x0000001400687944 */ /* 0x000fea0003c00000 */
[----:B------:R-:W-:Y:S01]  /*0aa0*/  IMAD.MOV.U32 R8, RZ, RZ, R24 ;  /* 0x000000ffff087224 */ /* 0x000fe200078e0018 */
[----:B------:R-:W-:-:S07]  /*0ab0*/  MOV R9, R25 ;  /* 0x0000001900097202 */ /* 0x000fce0000000f00 */
.L_x_14:
[----:B------:R-:W-:Y:S05]  /*0ac0*/  BSYNC.RECONVERGENT B2 ;  /* 0x0000000000027941 */ /* 0x000fea0003800200 */
.L_x_13:
[----:B------:R-:W-:Y:S02]  /*0ad0*/  IMAD.MOV.U32 R6, RZ, RZ, R8 ;  /* 0x000000ffff067224 */ /* 0x000fe400078e0008 */
[----:B------:R-:W-:-:S07]  /*0ae0*/  IMAD.MOV.U32 R7, RZ, RZ, R9 ;  /* 0x000000ffff077224 */ /* 0x000fce00078e0009 */
.L_x_12:
[----:B------:R-:W-:Y:S05]  /*0af0*/  BSYNC.RECONVERGENT B1 ;  /* 0x0000000000017941 */ /* 0x000fea0003800200 */
.L_x_6:
[----:B------:R-:W-:Y:S01]  /*0b00*/  UMOV UR6, 0xc63f1412 ;  /* 0xc63f141200067882 */ /* 0x000fe20000000000 */
[----:B------:R-:W-:Y:S01]  /*0b10*/  UMOV UR7, 0x3fa4b5dc ;  /* 0x3fa4b5dc00077882 */ /* 0x000fe20000000000 */
[----:B------:R-:W-:Y:S01]  /*0b20*/  BSSY.RECONVERGENT B1, `(.L_x_15) ;  /* 0x0000054000017945 */ /* 0x000fe20003800200 */
[----:B------:R-:W-:-:S14]  /*0b30*/  DSETP.GT.AND P0, PT, R4, UR6, PT ;  /* 0x0000000604007e2a */ /* 0x000fdc000bf04000 */
[----:B------:R-:W-:Y:S05]  /*0b40*/  @!P0 BRA `(.L_x_16) ;  /* 0x0000000000d48947 */ /* 0x000fea0003800000 */
[----:B------:R-:W0:Y:S01]  /*0b50*/  MUFU.RCP64H R9, 1.0549993515014648438 ;  /* 0x3ff0e14700097908 */ /* 0x000e220000001800 */
[----:B------:R-:W-:Y:S01]  /*0b60*/  IMAD.MOV.U32 R10, RZ, RZ, -0x51eb851f ;  /* 0xae147ae1ff0a7424 */ /* 0x000fe200078e00ff */
[----:B------:R-:W-:Y:S01]  /*0b70*/  UMOV UR6, 0xc28f5c29 ;  /* 0xc28f5c2900067882 */ /* 0x000fe20000000000 */
[----:B------:R-:W-:Y:S01]  /*0b80*/  IMAD.MOV.U32 R11, RZ, RZ, 0x3ff0e147 ;  /* 0x3ff0e147ff0b7424 */ /* 0x000fe200078e00ff */
[----:B------:R-:W-:Y:S01]  /*0b90*/  UMOV UR7, 0x3fac28f5 ;  /* 0x3fac28f500077882 */ /* 0x000fe20000000000 */
[----:B------:R-:W-:Y:S01]  /*0ba0*/  IMAD.MOV.U32 R8, RZ, RZ, 0x1 ;  /* 0x00000001ff087424 */ /* 0x000fe200078e00ff */
[----:B------:R-:W-:Y:S01]  /*0bb0*/  DADD R14, R4, UR6 ;  /* 0x00000006040e7e29 */ /* 0x000fe20008000000 */
[----:B------:R-:W-:Y:S09]  /*0bc0*/  BSSY.RECONVERGENT B2, `(.L_x_17) ;  /* 0x0000013000027945 */ /* 0x000ff20003800200 */
[----:B------:R-:W-:Y:S01]  /*0bd0*/  FSETP.GEU.AND P1, PT, |R15|, 6.5827683646048100446e-37, PT ;  /* 0x036000000f00780b */ /* 0x000fe20003f2e200 */
        /* <DEDUP_REMOVED lines=12> */
[----:B------:R-:W-:Y:S02]  /*0ca0*/  MOV R17, 0x3ff0e147 ;  /* 0x3ff0e14700117802 */ /* 0x000fe40000000f00 */
[----:B------:R-:W-:-:S07]  /*0cb0*/  MOV R8, 0xcd0 ;  /* 0x00000cd000087802 */ /* 0x000fce0000000f00 */
[----:B------:R-:W-:Y:S05]  /*0cc0*/  CALL.REL.NOINC `($__internal_0_$__cuda_sm20_div_rn_f64_full) ;  /* 0x0000001000dc7944 */ /* 0x000fea0003c00000 */
[----:B------:R-:W-:Y:S02]  /*0cd0*/  IMAD.MOV.U32 R4, RZ, RZ, R24 ;  /* 0x000000ffff047224 */ /* 0x000fe400078e0018 */
[----:B------:R-:W-:-:S07]  /*0ce0*/  IMAD.MOV.U32 R5, RZ, RZ, R25 ;  /* 0x000000ffff057224 */ /* 0x000fce00078e0019 */
.L_x_18:
[----:B------:R-:W-:Y:S05]  /*0cf0*/  BSYNC.RECONVERGENT B2 ;  /* 0x0000000000027941 */ /* 0x000fea0003800200 */
.L_x_17:
[----:B------:R-:W-:Y:S01]  /*0d00*/  DSETP.NEU.AND P0, PT, R4, RZ, PT ;  /* 0x000000ff0400722a */ /* 0x000fe20003f0d000 */
[----:B------:R-:W-:-:S13]  /*0d10*/  BSSY.RECONVERGENT B0, `(.L_x_19) ;  /* 0x000000c000007945 */ /* 0x000fda0003800200 */
[----:B------:R-:W-:Y:S01]  /*0d20*/  @!P0 CS2R R18, SRZ ;  /* 0x0000000000128805 */ /* 0x000fe2000001ff00 */
[----:B------:R-:W-:Y:S06]  /*0d30*/  @!P0 BRA `(.L_x_20) ;  /* 0x0000000000248947 */ /* 0x000fec0003800000 */
[----:B------:R-:W-:Y:S01]  /*0d40*/  ISETP.GE.AND P0, PT, R5, RZ, PT ;  /* 0x000000ff0500720c */ /* 0x000fe20003f06270 */
[----:B------:R-:W-:Y:S01]  /*0d50*/  IMAD.MOV.U32 R20, RZ, RZ, R4 ;  /* 0x000000ffff147224 */ /* 0x000fe200078e0004 */
[----:B------:R-:W-:Y:S01]  /*0d60*/  MOV R8, 0xdb0 ;  /* 0x00000db000087802 */ /* 0x000fe20000000f00 */
[----:B------:R-:W-:Y:S02]  /*0d70*/  IMAD.MOV.U32 R21, RZ, RZ, R5 ;  /* 0x000000ffff157224 */ /* 0x000fe400078e0005 */
[----:B------:R-:W-:Y:S02]  /*0d80*/  IMAD.MOV.U32 R26, RZ, RZ, 0x33333333 ;  /* 0x33333333ff1a7424 */ /* 0x000fe400078e00ff */
[----:B------:R-:W-:-:S07]  /*0d90*/  IMAD.MOV.U32 R9, RZ, RZ, 0x40033333 ;  /* 0x40033333ff097424 */ /* 0x000fce00078e00ff */
[----:B------:R-:W-:Y:S05]  /*0da0*/  CALL.REL.NOINC `($_Z30computeColorTemperaturesKernelPK6rgba_tPdi$__internal_accurate_pow) ;  /* 0x00000018000c7944 */ /* 0x000fea0003c00000 */
[----:B------:R-:W-:Y:S02]  /*0db0*/  FSEL R18, R18, RZ, P0 ;  /* 0x000000ff12127208 */ /* 0x000fe40000000000 */
[----:B------:R-:W-:-:S07]  /*0dc0*/  FSEL R19, R19, -QNAN , P0 ;  /* 0xfff8000013137808 */ /* 0x000fce0000000000 */
.L_x_20:
[----:B------:R-:W-:Y:S05]  /*0dd0*/  BSYNC.RECONVERGENT B0 ;  /* 0x0000000000007941 */ /* 0x000fea0003800200 */
.L_x_19:
[----:B------:R-:W-:Y:S01]  /*0de0*/  UMOV UR6, 0x33333333 ;  /* 0x3333333300067882 */ /* 0x000fe20000000000 */
[----:B------:R-:W-:Y:S01]  /*0df0*/  UMOV UR7, 0x40033333 ;  /* 0x4003333300077882 */ /* 0x000fe20000000000 */
[C---:B------:R-:W-:Y:S02]  /*0e00*/  DSETP.NEU.AND P1, PT, R4.reuse, 1, PT ;  /* 0x3ff000000400742a */ /* 0x040fe40003f2d000 */
[----:B------:R-:W-:-:S10]  /*0e10*/  DADD R8, R4, UR6 ;  /* 0x0000000604087e29 */ /* 0x000fd40008000000 */
[----:B------:R-:W-:-:S04]  /*0e20*/  LOP3.LUT R8, R9, 0x7ff00000, RZ, 0xc0, !PT ;  /* 0x7ff0000009087812 */ /* 0x000fc800078ec0ff */
[----:B------:R-:W-:-:S13]  /*0e30*/  ISETP.NE.AND P0, PT, R8, 0x7ff00000, PT ;  /* 0x7ff000000800780c */ /* 0x000fda0003f05270 */
[----:B------:R-:W-:-:S14]  /*0e40*/  DSETP.NEU.OR P0, PT, R4, +INF , P0 ;  /* 0x7ff000000400742a */ /* 0x000fdc000070d400 */
[----:B------:R-:W-:Y:S01]  /*0e50*/  @!P0 IMAD.MOV.U32 R19, RZ, RZ, 0x7ff00000 ;  /* 0x7ff00000ff138424 */ /* 0x000fe200078e00ff */
[----:B------:R-:W-:-:S04]  /*0e60*/  @!P0 MOV R18, 0x0 ;  /* 0x0000000000128802 */ /* 0x000fc80000000f00 */
[----:B------:R-:W-:Y:S02]  /*0e70*/  FSEL R4, R18, RZ, P1 ;  /* 0x000000ff12047208 */ /* 0x000fe40000800000 */
[----:B------:R-:W-:Y:S01]  /*0e80*/  FSEL R5, R19, 1.875, P1 ;  /* 0x3ff0000013057808 */ /* 0x000fe20000800000 */
[----:B------:R-:W-:Y:S06]  /*0e90*/  BRA `(.L_x_21) ;  /* 0x0000000000707947 */ /* 0x000fec0003800000 */
.L_x_16:
[----:B------:R-:W0:Y:S01]  /*0ea0*/  MUFU.RCP64H R9, 12.9199981689453125 ;  /* 0x4029d70a00097908 */ /* 0x000e220000001800 */
[----:B------:R-:W-:Y:S01]  /*0eb0*/  IMAD.MOV.U32 R10, RZ, RZ, 0x3d70a3d7 ;  /* 0x3d70a3d7ff0a7424 */ /* 0x000fe200078e00ff */
[----:B------:R-:W-:Y:S01]  /*0ec0*/  FSETP.GEU.AND P1, PT, |R5|, 6.5827683646048100446e-37, PT ;  /* 0x036000000500780b */ /* 0x000fe20003f2e200 */
[----:B------:R-:W-:Y:S01]  /*0ed0*/  IMAD.MOV.U32 R11, RZ, RZ, 0x4029d70a ;  /* 0x4029d70aff0b7424 */ /* 0x000fe200078e00ff */
[----:B------:R-:W-:Y:S01]  /*0ee0*/  BSSY.RECONVERGENT B2, `(.L_x_22) ;  /* 0x0000015000027945 */ /* 0x000fe20003800200 */
[----:B------:R-:W-:-:S06]  /*0ef0*/  IMAD.MOV.U32 R8, RZ, RZ, 0x1 ;  /* 0x00000001ff087424 */ /* 0x000fcc00078e00ff */
        /* <DEDUP_REMOVED lines=13> */
[----:B------:R-:W-:Y:S01]  /*0fd0*/  IMAD.MOV.U32 R15, RZ, RZ, R5 ;  /* 0x000000ffff0f7224 */ /* 0x000fe200078e0005 */
[----:B------:R-:W-:Y:S01]  /*0fe0*/  MOV R8, 0x1010 ;  /* 0x0000101000087802 */ /* 0x000fe20000000f00 */
[----:B------:R-:W-:-:S07]  /*0ff0*/  IMAD.MOV.U32 R17, RZ, RZ, 0x4029d70a ;  /* 0x4029d70aff117424 */ /* 0x000fce00078e00ff */
[----:B------:R-:W-:Y:S05]  /*1000*/  CALL.REL.NOINC `($__internal_0_$__cuda_sm20_div_rn_f64_full) ;  /* 0x00000010000c7944 */ /* 0x000fea0003c00000 */
[----:B------:R-:W-:Y:S02]  /*1010*/  IMAD.MOV.U32 R8, RZ, RZ, R24 ;  /* 0x000000ffff087224 */ /* 0x000fe400078e0018 */
[----:B------:R-:W-:-:S07]  /*1020*/  IMAD.MOV.U32 R9, RZ, RZ, R25 ;  /* 0x000000ffff097224 */ /* 0x000fce00078e0019 */
.L_x_23:
[----:B------:R-:W-:Y:S05]  /*1030*/  BSYNC.RECONVERGENT B2 ;  /* 0x0000000000027941 */ /* 0x000fea0003800200 */
.L_x_22:
[----:B------:R-:W-:Y:S02]  /*1040*/  IMAD.MOV.U32 R4, RZ, RZ, R8 ;  /* 0x000000ffff047224 */ /* 0x000fe400078e0008 */
[----:B------:R-:W-:-:S07]  /*1050*/  IMAD.MOV.U32 R5, RZ, RZ, R9 ;  /* 0x000000ffff057224 */ /* 0x000fce00078e0009 */
.L_x_21:
[----:B------:R-:W-:Y:S05]  /*1060*/  BSYNC.RECONVERGENT B1 ;  /* 0x0000000000017941 */ /* 0x000fea0003800200 */
.L_x_15:
[----:B------:R-:W-:Y:S01]  /*1070*/  UMOV UR6, 0xc63f1412 ;  /* 0xc63f141200067882 */ /* 0x000fe20000000000 */
[----:B------:R-:W-:Y:S01]  /*1080*/  UMOV UR7, 0x3fa4b5dc ;  /* 0x3fa4b5dc00077882 */ /* 0x000fe20000000000 */
[----:B------:R-:W-:Y:S01]  /*1090*/  BSSY.RECONVERGENT B1, `(.L_x_24) ;  /* 0x0000052000017945 */ /* 0x000fe20003800200 */
[----:B------:R-:W-:-:S14]  /*10a0*/  DSETP.GT.AND P0, PT, R2, UR6, PT ;  /* 0x0000000602007e2a */ /* 0x000fdc000bf04000 */
[----:B------:R-:W-:Y:S05]  /*10b0*/  @!P0 BRA `(.L_x_25) ;  /* 0x0000000000d48947 */ /* 0x000fea0003800000 */
[----:B------:R-:W0:Y:S01]  /*10c0*/  MUFU.RCP64H R9, 1.0549993515014648438 ;  /* 0x3ff0e14700097908 */ /* 0x000e220000001800 */
[----:B------:R-:W-:Y:S01]  /*10d0*/  IMAD.MOV.U32 R10, RZ, RZ, -0x51eb851f ;  /* 0xae147ae1ff0a7424 */ /* 0x000fe200078e00ff */
[----:B------:R-:W-:Y:S01]  /*10e0*/  MOV R11, 0x3ff0e147 ;  /* 0x3ff0e147000b7802 */ /* 0x000fe20000000f00 */
[----:B------:R-:W-:Y:S01]  /*10f0*/  IMAD.MOV.U32 R8, RZ, RZ, 0x1 ;  /* 0x00000001ff087424 */ /* 0x000fe200078e00ff */
[----:B------:R-:W-:Y:S01]  /*1100*/  UMOV UR6, 0xc28f5c29 ;  /* 0xc28f5c2900067882 */ /* 0x000fe20000000000 */
[----:B------:R-:W-:Y:S01]  /*1110*/  UMOV UR7, 0x3fac28f5 ;  /* 0x3fac28f500077882 */ /* 0x000fe20000000000 */
[----:B------:R-:W-:Y:S01]  /*1120*/  BSSY.RECONVERGENT B2, `(.L_x_26) ;  /* 0x0000014000027945 */ /* 0x000fe20003800200 */
[----:B------:R-:W-:Y:S02]  /*1130*/  DADD R14, R2, UR6 ;  /* 0x00000006020e7e29 */ /* 0x000fe40008000000 */
[----:B0-----:R-:W-:-:S08]  /*1140*/  DFMA R12, R8, -R10, 1 ;  /* 0x3ff00000080c742b */ /* 0x001fd0000000080a */
        /* <DEDUP_REMOVED lines=17> */
.L_x_27:
[----:B------:R-:W-:Y:S05]  /*1260*/  BSYNC.RECONVERGENT B2 ;  /* 0x0000000000027941 */ /* 0x000fea0003800200 */
.L_x_26:
        /* <DEDUP_REMOVED lines=13> */
.L_x_29:
[----:B------:R-:W-:Y:S05]  /*1340*/  BSYNC.RECONVERGENT B0 ;  /* 0x0000000000007941 */ /* 0x000fea0003800200 */
.L_x_28:
        /* <DEDUP_REMOVED lines=12> */
.L_x_25:
        /* <DEDUP_REMOVED lines=23> */
[----:B------:R-:W-:Y:S02]  /*1580*/  IMAD.MOV.U32 R8, RZ, RZ, R24 ;  /* 0x000000ffff087224 */ /* 0x000fe400078e0018 */
[----:B------:R-:W-:-:S07]  /*1590*/  IMAD.MOV.U32 R9, RZ, RZ, R25 ;  /* 0x000000ffff097224 */ /* 0x000fce00078e0019 */
.L_x_31:
[----:B------:R-:W-:Y:S05]  /*15a0*/  BSYNC.RECONVERGENT B2 ;  /* 0x0000000000027941 */ /* 0x000fea0003800200 */
.L_x_30:
[----:B------:R-:W-:Y:S05]  /*15b0*/  BSYNC.RECONVERGENT B1 ;  /* 0x0000000000017941 */ /* 0x000fea0003800200 */
.L_x_24:
[----:B------:R-:W-:Y:S01]  /*15c0*/  UMOV UR6, 0x1c432ca5 ;  /* 0x1c432ca500067882 */ /* 0x000fe20000000000 */
[----:B------:R-:W-:Y:S01]  /*15d0*/  UMOV UR7, 0x3fd6e2eb ;  /* 0x3fd6e2eb00077882 */ /* 0x000fe20000000000 */
[----:B------:R-:W-:Y:S01]  /*15e0*/  UMOV UR8, 0x1c432ca5 ;  /* 0x1c432ca500087882 */ /* 0x000fe20000000000 */
[----:B------:R-:W-:Y:S01]  /*15f0*/  UMOV UR9, 0x3fe6e2eb ;  /* 0x3fe6e2eb00097882 */ /* 0x000fe20000000000 */
[C---:B------:R-:W-:Y:S01]  /*1600*/  DMUL R2, R4.reuse, UR6 ;  /* 0x0000000604027c28 */ /* 0x040fe20008000000 */
[----:B------:R-:W-:Y:S01]  /*1610*/  UMOV UR6, 0x25aee632 ;  /* 0x25aee63200067882 */ /* 0x000fe20000000000 */
[C---:B------:R-:W-:Y:S01]  /*1620*/  DMUL R10, R4.reuse, UR8 ;  /* 0x00000008040a7c28 */ /* 0x040fe20008000000 */
[----:B------:R-:W-:Y:S01]  /*1630*/  UMOV UR7, 0x3fbe83e4 ;  /* 0x3fbe83e400077882 */ /* 0x000fe20000000000 */
[----:B------:R-:W-:Y:S01]  /*1640*/  UMOV UR8, 0xf9096bc ;  /* 0x0f9096bc00087882 */ /* 0x000fe20000000000 */
[----:B------:R-:W-:Y:S01]  /*1650*/  DMUL R12, R4, UR6 ;  /* 0x00000006040c7c28 */ /* 0x000fe20008000000 */
[----:B------:R-:W-:Y:S01]  /*1660*/  UMOV UR6, 0xf837b4a2 ;  /* 0xf837b4a200067882 */ /* 0x000fe20000000000 */
[----:B------:R-:W-:Y:S01]  /*1670*/  UMOV UR7, 0x3fda64c2 ;  /* 0x3fda64c200077882 */ /* 0x000fe20000000000 */
[----:B------:R-:W-:Y:S01]  /*1680*/  UMOV UR9, 0x3fcb367a ;  /* 0x3fcb367a00097882 */ /* 0x000fe20000000000 */
[C---:B------:R-:W-:Y:S01]  /*1690*/  DFMA R2, R6.reuse, UR6, R2 ;  /* 0x0000000606027c2b */ /* 0x040fe20008000002 */
[----:B------:R-:W-:Y:S01]  /*16a0*/  UMOV UR6, 0x13404ea5 ;  /* 0x13404ea500067882 */ /* 0x000fe20000000000 */
[C---:B------:R-:W-:Y:S01]  /*16b0*/  DFMA R4, R6.reuse, UR8, R10 ;  /* 0x0000000806047c2b */ /* 0x040fe2000800000a */
[----:B------:R-:W-:Y:S01]  /*16c0*/  UMOV UR7, 0x3f93c361 ;  /* 0x3f93c36100077882 */ /* 0x000fe20000000000 */
[----:B------:R-:W-:Y:S01]  /*16d0*/  UMOV UR8, 0xfec56d5d ;  /* 0xfec56d5d00087882 */ /* 0x000fe20000000000 */
[----:B------:R-:W-:Y:S01]  /*16e0*/  DFMA R12, R6, UR6, R12 ;  /* 0x00000006060c7c2b */ /* 0x000fe2000800000c */
[----:B------:R-:W-:Y:S01]  /*16f0*/  UMOV UR6, 0xbe76c8b4 ;  /* 0xbe76c8b400067882 */ /* 0x000fe20000000000 */
[----:B------:R-:W-:Y:S01]  /*1700*/  UMOV UR7, 0x3fc71a9f ;  /* 0x3fc71a9f00077882 */ /* 0x000fe20000000000 */
[----:B------:R-:W-:Y:S01]  /*1710*/  UMOV UR9, 0x3fb27bb2 ;  /* 0x3fb27bb200097882 */ /* 0x000fe20000000000 */
[C---:B------:R-:W-:Y:S01]  /*1720*/  DFMA R14, R8.reuse, UR6, R2 ;  /* 0x00000006080e7c2b */ /* 0x040fe20008000002 */
[----:B------:R-:W-:Y:S01]  /*1730*/  UMOV UR6, 0xf9db22d1 ;  /* 0xf9db22d100067882 */ /* 0x000fe20000000000 */
[C---:B------:R-:W-:Y:S01]  /*1740*/  DFMA R4, R8.reuse, UR8, R4 ;  /* 0x0000000808047c2b */ /* 0x040fe20008000004 */
[----:B------:R-:W-:Y:S01]  /*1750*/  UMOV UR7, 0x3fee6a7e ;  /* 0x3fee6a7e00077882 */ /* 0x000fe20000000000 */
[----:B------:R-:W-:Y:S01]  /*1760*/  BSSY.RECONVERGENT B1, `(.L_x_32) ;  /* 0x0000089000017945 */ /* 0x000fe20003800200 */
[----:B------:R-:W-:-:S05]  /*1770*/  DFMA R6, R8, UR6, R12 ;  /* 0x0000000608067c2b */ /* 0x000fca000800000c */
[----:B------:R-:W-:-:S08]  /*1780*/  DADD R2, R14, R4 ;  /* 0x000000000e027229 */ /* 0x000fd00000000004 */
[----:B------:R-:W-:Y:S01]  /*1790*/  DADD R6, R6, R2 ;  /* 0x0000000006067229 */ /* 0x000fe20000000002 */
[----:B------:R-:W-:-:S07]  /*17a0*/  CS2R R2, SRZ ;  /* 0x0000000000027805 */ /* 0x000fce000001ff00 */
[----:B------:R-:W-:-:S14]  /*17b0*/  DSETP.NEU.AND P0, PT, R6, RZ, PT ;  /* 0x000000ff0600722a */ /* 0x000fdc0003f0d000 */
[----:B------:R-:W-:Y:S05]  /*17c0*/  @!P0 BRA `(.L_x_33) ;  /* 0x0000000800088947 */ /* 0x000fea0003800000 */
[----:B------:R-:W0:Y:S01]  /*17d0*/  MUFU.RCP64H R3, R7 ;  /* 0x0000000700037308 */ /* 0x000e220000001800 */
[----:B------:R-:W-:Y:S01]  /*17e0*/  MOV R2, 0x1 ;  /* 0x0000000100027802 */ /* 0x000fe20000000f00 */
[----:B------:R-:W-:Y:S01]  /*17f0*/  BSSY.RECONVERGENT B2, `(.L_x_34) ;  /* 0x0000013000027945 */ /* 0x000fe20003800200 */
[----:B------:R-:W-:-:S04]  /*1800*/  FSETP.GEU.AND P1, PT, |R15|, 6.5827683646048100446e-37, PT ;  /* 0x036000000f00780b */ /* 0x000fc80003f2e200 */
[----:B0-----:R-:W-:-:S08]  /*1810*/  DFMA R8, -R6, R2, 1 ;  /* 0x3ff000000608742b */ /* 0x001fd00000000102 */
[----:B------:R-:W-:-:S08]  /*1820*/  DFMA R8, R8, R8, R8 ;  /* 0x000000080808722b */ /* 0x000fd00000000008 */
[----:B------:R-:W-:-:S08]  /*1830*/  DFMA R8, R2, R8, R2 ;  /* 0x000000080208722b */ /* 0x000fd00000000002 */
[----:B------:R-:W-:-:S08]  /*1840*/  DFMA R2, -R6, R8, 1 ;  /* 0x3ff000000602742b */ /* 0x000fd00000000108 */
[----:B------:R-:W-:-:S08]  /*1850*/  DFMA R2, R8, R2, R8 ;  /* 0x000000020802722b */ /* 0x000fd00000000008 */
[----:B------:R-:W-:-:S08]  /*1860*/  DMUL R8, R14, R2 ;  /* 0x000000020e087228 */ /* 0x000fd00000000000 */
[----:B------:R-:W-:-:S08]  /*1870*/  DFMA R10, -R6, R8, R14 ;  /* 0x00000008060a722b */ /* 0x000fd0000000010e */
[----:B------:R-:W-:-:S10]  /*1880*/  DFMA R2, R2, R10, R8 ;  /* 0x0000000a0202722b */ /* 0x000fd40000000008 */
[----:B------:R-:W-:-:S05]  /*1890*/  FFMA R8, RZ, R7, R3 ;  /* 0x00000007ff087223 */ /* 0x000fca0000000003 */
[----:B------:R-:W-:-:S13]  /*18a0*/  FSETP.GT.AND P0, PT, |R8|, 1.469367938527859385e-39, PT ;  /* 0x001000000800780b */ /* 0x000fda0003f04200 */
[----:B------:R-:W-:Y:S05]  /*18b0*/  @P0 BRA P1, `(.L_x_35) ;  /* 0x0000000000180947 */ /* 0x000fea0000800000 */
[----:B------:R-:W-:Y:S01]  /*18c0*/  IMAD.MOV.U32 R16, RZ, RZ, R6 ;  /* 0x000000ffff107224 */ /* 0x000fe200078e0006 */
[----:B------:R-:W-:Y:S01]  /*18d0*/  MOV R8, 0x1900 ;  /* 0x0000190000087802 */ /* 0x000fe20000000f00 */
[----:B------:R-:W-:-:S07]  /*18e0*/  IMAD.MOV.U32 R17, RZ, RZ, R7 ;  /* 0x000000ffff117224 */ /* 0x000fce00078e0007 */
[----:B------:R-:W-:Y:S05]  /*18f0*/  CALL.REL.NOINC `($__internal_0_$__cuda_sm20_div_rn_f64_full) ;  /* 0x0000000400d07944 */ /* 0x000fea0003c00000 */
[----:B------:R-:W-:Y:S02]  /*1900*/  IMAD.MOV.U32 R2, RZ, RZ, R24 ;  /* 0x000000ffff027224 */ /* 0x000fe400078e0018 */
[----:B------:R-:W-:-:S07]  /*1910*/  IMAD.MOV.U32 R3, RZ, RZ, R25 ;  /* 0x000000ffff037224 */ /* 0x000fce00078e0019 */
.L_x_35:
[----:B------:R-:W-:Y:S05]  /*1920*/  BSYNC.RECONVERGENT B2 ;  /* 0x0000000000027941 */ /* 0x000fea0003800200 */
.L_x_34:
[----:B------:R-:W0:Y:S01]  /*1930*/  MUFU.RCP64H R9, R7 ;  /* 0x0000000700097308 */ /* 0x000e220000001800 */
[----:B------:R-:W-:Y:S01]  /*1940*/  IMAD.MOV.U32 R8, RZ, RZ, 0x1 ;  /* 0x00000001ff087424 */ /* 0x000fe200078e00ff */
[----:B------:R-:W-:Y:S01]  /*1950*/  FSETP.GEU.AND P1, PT, |R5|, 6.5827683646048100446e-37, PT ;  /* 0x036000000500780b */ /* 0x000fe20003f2e200 */
[----:B------:R-:W-:Y:S04]  /*1960*/  BSSY.RECONVERGENT B2, `(.L_x_36) ;  /* 0x0000014000027945 */ /* 0x000fe80003800200 */
        /* <DEDUP_REMOVED lines=12> */
[----:B------:R-:W-:Y:S01]  /*1a30*/  MOV R15, R5 ;  /* 0x00000005000f7202 */ /* 0x000fe20000000f00 */
[----:B------:R-:W-:Y:S01]  /*1a40*/  IMAD.MOV.U32 R16, RZ, RZ, R6 ;  /* 0x000000ffff107224 */ /* 0x000fe200078e0006 */
[----:B------:R-:W-:Y:S01]  /*1a50*/  MOV R8, 0x1a80 ;  /* 0x00001a8000087802 */ /* 0x000fe20000000f00 */
[----:B------:R-:W-:-:S07]  /*1a60*/  IMAD.MOV.U32 R17, RZ, RZ, R7 ;  /* 0x000000ffff117224 */ /* 0x000fce00078e0007 */
[----:B------:R-:W-:Y:S05]  /*1a70*/  CALL.REL.NOINC `($__internal_0_$__cuda_sm20_div_rn_f64_full) ;  /* 0x0000000400707944 */ /* 0x000fea0003c00000 */
[----:B------:R-:W-:Y:S02]  /*1a80*/  IMAD.MOV.U32 R8, RZ, RZ, R24 ;  /* 0x000000ffff087224 */ /* 0x000fe400078e0018 */
[----:B------:R-:W-:-:S07]  /*1a90*/  IMAD.MOV.U32 R9, RZ, RZ, R25 ;  /* 0x000000ffff097224 */ /* 0x000fce00078e0019 */
.L_x_37:
[----:B------:R-:W-:Y:S05]  /*1aa0*/  BSYNC.RECONVERGENT B2 ;  /* 0x0000000000027941 */ /* 0x000fea0003800200 */
.L_x_36:
[----:B------:R-:W-:Y:S01]  /*1ab0*/  UMOV UR6, 0x5dcc63f1 ;  /* 0x5dcc63f100067882 */ /* 0x000fe20000000000 */
[----:B------:R-:W-:Y:S01]  /*1ac0*/  UMOV UR7, 0x3fc7c84b ;  /* 0x3fc7c84b00077882 */ /* 0x000fe20000000000 */
[----:B------:R-:W-:Y:S01]  /*1ad0*/  IMAD.MOV.U32 R4, RZ, RZ, 0x1 ;  /* 0x00000001ff047424 */ /* 0x000fe200078e00ff */
[----:B------:R-:W-:Y:S01]  /*1ae0*/  DADD R16, -R8, UR6 ;  /* 0x0000000608107e29 */ /* 0x000fe20008000100 */
[----:B------:R-:W-:Y:S01]  /*1af0*/  UMOV UR6, 0xed916873 ;  /* 0xed91687300067882 */ /* 0x000fe20000000000 */
[----:B------:R-:W-:Y:S01]  /*1b00*/  UMOV UR7, 0x3fd53f7c ;  /* 0x3fd53f7c00077882 */ /* 0x000fe20000000000 */
[----:B------:R-:W-:Y:S01]  /*1b10*/  BSSY.RECONVERGENT B2, `(.L_x_38) ;  /* 0x0000013000027945 */ /* 0x000fe20003800200 */
[----:B------:R-:W-:Y:S02]  /*1b20*/  DADD R14, R2, -UR6 ;  /* 0x80000006020e7e29 */ /* 0x000fe40008000000 */
[----:B------:R-:W0:Y:S08]  /*1b30*/  MUFU.RCP64H R5, R17 ;  /* 0x0000001100057308 */ /* 0x000e300000001800 */
[----:B------:R-:W-:Y:S01]  /*1b40*/  FSETP.GEU.AND P1, PT, |R15|, 6.5827683646048100446e-37, PT ;  /* 0x036000000f00780b */ /* 0x000fe20003f2e200 */
        /* <DEDUP_REMOVED lines=11> */
[----:B------:R-:W-:-:S07]  /*1c00*/  MOV R8, 0x1c20 ;  /* 0x00001c2000087802 */ /* 0x000fce0000000f00 */
[----:B------:R-:W-:Y:S05]  /*1c10*/  CALL.REL.NOINC `($__internal_0_$__cuda_sm20_div_rn_f64_full) ;  /* 0x0000000400087944 */ /* 0x000fea0003c00000 */
[----:B------:R-:W-:Y:S01]  /*1c20*/  IMAD.MOV.U32 R4, RZ, RZ, R24 ;  /* 0x000000ffff047224 */ /* 0x000fe200078e0018 */
[----:B------:R-:W-:-:S07]  /*1c30*/  MOV R5, R25 ;  /* 0x0000001900057202 */ /* 0x000fce0000000f00 */
.L_x_39:
[----:B------:R-:W-:Y:S05]  /*1c40*/  BSYNC.RECONVERGENT B2 ;  /* 0x0000000000027941 */ /* 0x000fea0003800200 */
.L_x_38:
[----:B------:R-:W-:Y:S01]  /*1c50*/  DADD R20, -RZ, |R4| ;  /* 0x00000000ff147229 */ /* 0x000fe20000000504 */
[----:B------:R-:W-:Y:S01]  /*1c60*/  BSSY.RECONVERGENT B0, `(.L_x_40) ;  /* 0x0000005000007945 */ /* 0x000fe20003800200 */
[----:B------:R-:W-:Y:S01]  /*1c70*/  IMAD.MOV.U32 R26, RZ, RZ, RZ ;  /* 0x000000ffff1a7224 */ /* 0x000fe200078e00ff */
[----:B------:R-:W-:Y:S01]  /*1c80*/  MOV R8, 0x1cb0 ;  /* 0x00001cb000087802 */ /* 0x000fe20000000f00 */
[----:B------:R-:W-:-:S07]  /*1c90*/  IMAD.MOV.U32 R9, RZ, RZ, 0x40080000 ;  /* 0x40080000ff097424 */ /* 0x000fce00078e00ff */
[----:B------:R-:W-:Y:S05]  /*1ca0*/  CALL.REL.NOINC `($_Z30computeColorTemperaturesKernelPK6rgba_tPdi$__internal_accurate_pow) ;  /* 0x00000008004c7944 */ /* 0x000fea0003c00000 */
[----:B------:R-:W-:Y:S05]  /*1cb0*/  BSYNC.RECONVERGENT B0 ;  /* 0x0000000000007941 */ /* 0x000fea0003800200 */
.L_x_40:
[C---:B------:R-:W-:Y:S01]  /*1cc0*/  DADD R2, R4.reuse, 3 ;  /* 0x4008000004027429 */ /* 0x040fe20000000000 */
[----:B------:R-:W-:Y:S01]  /*1cd0*/  ISETP.GE.AND P1, PT, R5, RZ, PT ;  /* 0x000000ff0500720c */ /* 0x000fe20003f26270 */
[----:B------:R-:W-:Y:S01]  /*1ce0*/  DSETP.NEU.AND P0, PT, R4, RZ, PT ;  /* 0x000000ff0400722a */ /* 0x000fe20003f0d000 */
[----:B------:R-:W-:Y:S01]  /*1cf0*/  BSSY.RECONVERGENT B0, `(.L_x_41) ;  /* 0x0000011000007945 */ /* 0x000fe20003800200 */
[----:B------:R-:W-:Y:S02]  /*1d00*/  DADD R6, -RZ, -R18 ;  /* 0x00000000ff067229 */ /* 0x000fe40000000912 */
[----:B------:R-:W-:-:S04]  /*1d10*/  DADD R20, -RZ, |R4| ;  /* 0x00000000ff147229 */ /* 0x000fc80000000504 */
[----:B------:R-:W-:-:S04]  /*1d20*/  LOP3.LUT R2, R3, 0x7ff00000, RZ, 0xc0, !PT ;  /* 0x7ff0000003027812 */ /* 0x000fc800078ec0ff */
[----:B------:R-:W-:Y:S02]  /*1d30*/  ISETP.NE.AND P2, PT, R2, 0x7ff00000, PT ;  /* 0x7ff000000200780c */ /* 0x000fe40003f45270 */
[----:B------:R-:W-:Y:S01]  /*1d40*/  FSEL R2, R6, R18, !P1 ;  /* 0x0000001206027208 */ /* 0x000fe20004800000 */
[----:B------:R-:W-:Y:S01]  /*1d50*/  @!P0 IMAD.MOV.U32 R2, RZ, RZ, RZ ;  /* 0x000000ffff028224 */ /* 0x000fe200078e00ff */
[----:B------:R-:W-:Y:S01]  /*1d60*/  FSEL R3, R7, R19, !P1 ;  /* 0x0000001307037208 */ /* 0x000fe20004800000 */
[----:B------:R-:W-:-:S08]  /*1d70*/  @!P0 IMAD.MOV.U32 R3, RZ, RZ, R5 ;  /* 0x000000ffff038224 */ /* 0x000fd000078e0005 */
[----:B------:R-:W-:Y:S05]  /*1d80*/  @P2 BRA `(.L_x_42) ;  /* 0x00000000001c2947 */ /* 0x000fea0003800000 */
[----:B------:R-:W-:-:S14]  /*1d90*/  DSETP.NAN.AND P2, PT, R4, R4, PT ;  /* 0x000000040400722a */ /* 0x000fdc0003f48000 */
[----:B------:R-:W-:Y:S01]  /*1da0*/  @P2 DADD R2, R4, 3 ;  /* 0x4008000004022429 */ /* 0x000fe20000000000 */
[----:B------:R-:W-:Y:S10]  /*1db0*/  @P2 BRA `(.L_x_42) ;  /* 0x0000000000102947 */ /* 0x000ff40003800000 */
[----:B------:R-:W-:-:S14]  /*1dc0*/  DSETP.NEU.AND P2, PT, |R4|, +INF , PT ;  /* 0x7ff000000400742a */ /* 0x000fdc0003f4d200 */
[----:B------:R-:W-:Y:S02]  /*1dd0*/  @!P2 IMAD.MOV.U32 R6, RZ, RZ, -0x100000 ;  /* 0xfff00000ff06a424 */ /* 0x000fe400078e00ff */
[----:B------:R-:W-:-:S03]  /*1de0*/  @!P2 IMAD.MOV.U32 R2, RZ, RZ, RZ ;  /* 0x000000ffff02a224 */ /* 0x000fc600078e00ff */
[----:B------:R-:W-:-:S07]  /*1df0*/  @!P2 SEL R3, R6, 0x7ff00000, !P1 ;  /* 0x7ff000000603a807 */ /* 0x000fce0004800000 */
.L_x_42:
[----:B------:R-:W-:Y:S05]  /*1e00*/  BSYNC.RECONVERGENT B0 ;  /* 0x0000000000007941 */ /* 0x000fea0003800200 */
.L_x_41:
[----:B------:R-:W-:Y:S01]  /*1e10*/  BSSY.RECONVERGENT B0, `(.L_x_43) ;  /* 0x0000005000007945 */ /* 0x000fe20003800200 */
[----:B------:R-:W-:Y:S01]  /*1e20*/  MOV R26, RZ ;  /* 0x000000ff001a7202 */ /* 0x000fe20000000f00 */
[----:B------:R-:W-:Y:S01]  /*1e30*/  IMAD.MOV.U32 R9, RZ, RZ, 0x40000000 ;  /* 0x40000000ff097424 */ /* 0x000fe200078e00ff */
[----:B------:R-:W-:-:S07]  /*1e40*/  MOV R8, 0x1e60 ;  /* 0x00001e6000087802 */ /* 0x000fce0000000f00 */
[----:B------:R-:W-:Y:S05]  /*1e50*/  CALL.REL.NOINC `($_Z30computeColorTemperaturesKernelPK6rgba_tPdi$__internal_accurate_pow) ;  /* 0x0000000400e07944 */ /* 0x000fea0003c00000 */
[----:B------:R-:W-:Y:S05]  /*1e60*/  BSYNC.RECONVERGENT B0 ;  /* 0x0000000000007941 */ /* 0x000fea0003800200 */
.L_x_43:
[----:B------:R-:W-:Y:S01]  /*1e70*/  DADD R6, R4, 2 ;  /* 0x4000000004067429 */ /* 0x000fe20000000000 */
[----:B------:R-:W-:Y:S01]  /*1e80*/  BSSY.RECONVERGENT B0, `(.L_x_44) ;  /* 0x000000b000007945 */ /* 0x000fe20003800200 */
[----:B------:R-:W-:-:S08]  /*1e90*/  @!P0 CS2R R18, SRZ ;  /* 0x0000000000128805 */ /* 0x000fd0000001ff00 */
[----:B------:R-:W-:-:S04]  /*1ea0*/  LOP3.LUT R6, R7, 0x7ff00000, RZ, 0xc0, !PT ;  /* 0x7ff0000007067812 */ /* 0x000fc800078ec0ff */
[----:B------:R-:W-:-:S13]  /*1eb0*/  ISETP.NE.AND P1, PT, R6, 0x7ff00000, PT ;  /* 0x7ff000000600780c */ /* 0x000fda0003f25270 */
[----:B------:R-:W-:Y:S05]  /*1ec0*/  @P1 BRA `(.L_x_45) ;  /* 0x0000000000181947 */ /* 0x000fea0003800000 */
[----:B------:R-:W-:-:S14]  /*1ed0*/  DSETP.NAN.AND P0, PT, R4, R4, PT ;  /* 0x000000040400722a */ /* 0x000fdc0003f08000 */
[----:B------:R-:W-:Y:S01]  /*1ee0*/  @P0 DADD R18, R4, 2 ;  /* 0x4000000004120429 */ /* 0x000fe20000000000 */
[----:B------:R-:W-:Y:S10]  /*1ef0*/  @P0 BRA `(.L_x_45) ;  /* 0x00000000000c0947 */ /* 0x000ff40003800000 */
[----:B------:R-:W-:-:S14]  /*1f00*/  DSETP.NEU.AND P0, PT, |R4|, +INF , PT ;  /* 0x7ff000000400742a */ /* 0x000fdc0003f0d200 */
[----:B------:R-:W-:Y:S02]  /*1f10*/  @!P0 IMAD.MOV.U32 R18, RZ, RZ, 0x0 ;  /* 0x00000000ff128424 */ /* 0x000fe400078e00ff */
[----:B------:R-:W-:-:S07]  /*1f20*/  @!P0 IMAD.MOV.U32 R19, RZ, RZ, 0x7ff00000 ;  /* 0x7ff00000ff138424 */ /* 0x000fce00078e00ff */
.L_x_45:
[----:B------:R-:W-:Y:S05]  /*1f30*/  BSYNC.RECONVERGENT B0 ;  /* 0x0000000000007941 */ /* 0x000fea0003800200 */
.L_x_44:
[----:B------:R-:W-:Y:S01]  /*1f40*/  DMUL R18, R18, 3525 ;  /* 0x40ab8a0012127828 */ /* 0x000fe20000000000 */
[----:B------:R-:W-:Y:S01]  /*1f50*/  UMOV UR6, 0xcccccccd ;  /* 0xcccccccd00067882 */ /* 0x000fe20000000000 */
[----:B------:R-:W-:Y:S01]  /*1f60*/  DSETP.NEU.AND P0, PT, R4, 1, PT ;  /* 0x3ff000000400742a */ /* 0x000fe20003f0d000 */
[----:B------:R-:W-:-:S05]  /*1f70*/  UMOV UR7, 0x40baa74c ;  /* 0x40baa74c00077882 */ /* 0x000fca0000000000 */
[----:B------:R-:W-:-:S10]  /*1f80*/  DFMA R18, R2, 449, R18 ;  /* 0x407c10000212782b */ /* 0x000fd40000000012 */
[----:B------:R-:W-:Y:S02]  /*1f90*/  FSEL R2, R18, RZ, P0 ;  /* 0x000000ff12027208 */ /* 0x000fe40000000000 */
[----:B------:R-:W-:-:S06]  /*1fa0*/  FSEL R3, R19, 5.47021484375, P0 ;  /* 0x40af0c0013037808 */ /* 0x000fcc0000000000 */
[----:B------:R-:W-:Y:S01]  /*1fb0*/  DFMA R2, R4, UR6, R2 ;  /* 0x0000000604027c2b */ /* 0x000fe20008000002 */
[----:B------:R-:W-:Y:S01]  /*1fc0*/  UMOV UR6, 0x7ae147ae ;  /* 0x7ae147ae00067882 */ /* 0x000fe20000000000 */
[----:B------:R-:W-:-:S06]  /*1fd0*/  UMOV UR7, 0x40b59054 ;  /* 0x40b5905400077882 */ /* 0x000fcc0000000000 */
[----:B------:R-:W-:-:S11]  /*1fe0*/  DADD R2, R2, UR6 ;  /* 0x0000000602027e29 */ /* 0x000fd60008000000 */
.L_x_33:
[----:B------:R-:W-:Y:S05]  /*1ff0*/  BSYNC.RECONVERGENT B1 ;  /* 0x0000000000017941 */ /* 0x000fea0003800200 */
.L_x_32:
[----:B------:R-:W0:Y:S02]  /*2000*/  LDC.64 R4, c[0x0][0x388] ;  /* 0x0000e200ff047b82 */ /* 0x000e240000000a00 */
[----:B0-----:R-:W-:-:S05]  /*2010*/  IMAD.WIDE R4, R0, 0x8, R4 ;  /* 0x0000000800047825 */ /* 0x001fca00078e0204 */
[----:B------:R-:W-:Y:S01]  /*2020*/  STG.E.64 desc[UR4][R4.64], R2 ;  /* 0x0000000204007986 */ /* 0x000fe2000c101b04 */
[----:B------:R-:W-:Y:S05]  /*2030*/  EXIT ;  /* 0x000000000000794d */ /* 0x000fea0003800000 */
        .weak           $__internal_0_$__cuda_sm20_div_rn_f64_full
        .type           $__internal_0_$__cuda_sm20_div_rn_f64_full,@function
        .size           $__internal_0_$__cuda_sm20_div_rn_f64_full,($_Z30computeColorTemperaturesKernelPK6rgba_tPdi$__internal_accurate_pow - $__internal_0_$__cuda_sm20_div_rn_f64_full)
$__internal_0_$__cuda_sm20_div_rn_f64_full:
[C---:B------:R-:W-:Y:S01]  /*2040*/  FSETP.GEU.AND P0, PT, |R17|.reuse, 1.469367938527859385e-39, PT ;  /* 0x001000001100780b */ /* 0x040fe20003f0e200 */
[----:B------:R-:W-:Y:S01]  /*2050*/  IMAD.MOV.U32 R12, RZ, RZ, 0x1 ;  /* 0x00000001ff0c7424 */ /* 0x000fe200078e00ff */
[----:B------:R-:W-:Y:S01]  /*2060*/  LOP3.LUT R18, R17, 0x800fffff, RZ, 0xc0, !PT ;  /* 0x800fffff11127812 */ /* 0x000fe200078ec0ff */
[----:B------:R-:W-:Y:S01]  /*2070*/  BSSY.RECONVERGENT B0, `(.L_x_46) ;  /* 0x0000054000007945 */ /* 0x000fe20003800200 */
[C---:B------:R-:W-:Y:S02]  /*2080*/  FSETP.GEU.AND P2, PT, |R15|.reuse, 1.469367938527859385e-39, PT ;  /* 0x001000000f00780b */ /* 0x040fe40003f4e200 */
[----:B------:R-:W-:Y:S01]  /*2090*/  LOP3.LUT R19, R18, 0x3ff00000, RZ, 0xfc, !PT ;  /* 0x3ff0000012137812 */ /* 0x000fe200078efcff */
[----:B------:R-:W-:Y:S01]  /*20a0*/  IMAD.MOV.U32 R18, RZ, RZ, R16 ;  /* 0x000000ffff127224 */ /* 0x000fe200078e0010 */
[----:B------:R-:W-:Y:S02]  /*20b0*/  LOP3.LUT R9, R15, 0x7ff00000, RZ, 0xc0, !PT ;  /* 0x7ff000000f097812 */ /* 0x000fe400078ec0ff */
[----:B------:R-:W-:-:S03]  /*20c0*/  LOP3.LUT R22, R17, 0x7ff00000, RZ, 0xc0, !PT ;  /* 0x7ff0000011167812 */ /* 0x000fc600078ec0ff */
[----:B------:R-:W-:Y:S01]  /*20d0*/  @!P0 DMUL R18, R16, 8.98846567431157953865e+307 ;  /* 0x7fe0000010128828 */ /* 0x000fe20000000000 */
[----:B------:R-:W-:-:S03]  /*20e0*/  ISETP.GE.U32.AND P1, PT, R9, R22, PT ;  /* 0x000000160900720c */ /* 0x000fc60003f26070 */
[----:B------:R-:W-:Y:S01]  /*20f0*/  @!P2 LOP3.LUT R10, R17, 0x7ff00000, RZ, 0xc0, !PT ;  /* 0x7ff00000110aa812 */ /* 0x000fe200078ec0ff */
[----:B------:R-:W-:Y:S01]  /*2100*/  @!P2 IMAD.MOV.U32 R24, RZ, RZ, RZ ;  /* 0x000000ffff18a224 */ /* 0x000fe200078e00ff */
[----:B------:R-:W0:Y:S02]  /*2110*/  MUFU.RCP64H R13, R19 ;  /* 0x00000013000d7308 */ /* 0x000e240000001800 */
[----:B------:R-:W-:Y:S01]  /*2120*/  @!P2 ISETP.GE.U32.AND P3, PT, R9, R10, PT ;  /* 0x0000000a0900a20c */ /* 0x000fe20003f66070 */
[----:B------:R-:W-:Y:S01]  /*2130*/  IMAD.MOV.U32 R10, RZ, RZ, 0x1ca00000 ;  /* 0x1ca00000ff0a7424 */ /* 0x000fe200078e00ff */
[----:B------:R-:W-:-:S04]  /*2140*/  @!P0 LOP3.LUT R22, R19, 0x7ff00000, RZ, 0xc0, !PT ;  /* 0x7ff0000013168812 */ /* 0x000fc800078ec0ff */
[----:B------:R-:W-:-:S04]  /*2150*/  @!P2 SEL R11, R10, 0x63400000, !P3 ;  /* 0x634000000a0ba807 */ /* 0x000fc80005800000 */
[----:B------:R-:W-:-:S04]  /*2160*/  @!P2 LOP3.LUT R11, R11, 0x80000000, R15, 0xf8, !PT ;  /* 0x800000000b0ba812 */ /* 0x000fc800078ef80f */
[----:B------:R-:W-:Y:S01]  /*2170*/  @!P2 LOP3.LUT R25, R11, 0x100000, RZ, 0xfc, !PT ;  /* 0x001000000b19a812 */ /* 0x000fe200078efcff */
[----:B0-----:R-:W-:Y:S01]  /*2180*/  DFMA R26, R12, -R18, 1 ;  /* 0x3ff000000c1a742b */ /* 0x001fe20000000812 */
[----:B------:R-:W-:-:S07]  /*2190*/  IMAD.MOV.U32 R11, RZ, RZ, R9 ;  /* 0x000000ffff0b7224 */ /* 0x000fce00078e0009 */
[----:B------:R-:W-:-:S08]  /*21a0*/  DFMA R26, R26, R26, R26 ;  /* 0x0000001a1a1a722b */ /* 0x000fd0000000001a */
[----:B------:R-:W-:Y:S01]  /*21b0*/  DFMA R26, R12, R26, R12 ;  /* 0x0000001a0c1a722b */ /* 0x000fe2000000000c */
[----:B------:R-:W-:Y:S02]  /*21c0*/  SEL R13, R10, 0x63400000, !P1 ;  /* 0x634000000a0d7807 */ /* 0x000fe40004800000 */
[----:B------:R-:W-:Y:S02]  /*21d0*/  MOV R12, R14 ;  /* 0x0000000e000c7202 */ /* 0x000fe40000000f00 */
[----:B------:R-:W-:-:S03]  /*21e0*/  LOP3.LUT R13, R13, 0x800fffff, R15, 0xf8, !PT ;  /* 0x800fffff0d0d7812 */ /* 0x000fc600078ef80f */
[----:B------:R-:W-:-:S03]  /*21f0*/  DFMA R20, R26, -R18, 1 ;  /* 0x3ff000001a14742b */ /* 0x000fc60000000812 */
[----:B------:R-:W-:-:S05]  /*2200*/  @!P2 DFMA R12, R12, 2, -R24 ;  /* 0x400000000c0ca82b */ /* 0x000fca0000000818 */
[----:B------:R-:W-:-:S05]  /*2210*/  DFMA R26, R26, R20, R26 ;  /* 0x000000141a1a722b */ /* 0x000fca000000001a */
[----:B------:R-:W-:-:S03]  /*2220*/  @!P2 LOP3.LUT R11, R13, 0x7ff00000, RZ, 0xc0, !PT ;  /* 0x7ff000000d0ba812 */ /* 0x000fc600078ec0ff */
[----:B------:R-:W-:Y:S02]  /*2230*/  DMUL R24, R26, R12 ;  /* 0x0000000c1a187228 */ /* 0x000fe40000000000 */
[----:B------:R-:W-:-:S05]  /*2240*/  VIADD R20, R11, 0xffffffff ;  /* 0xffffffff0b147836 */ /* 0x000fca0000000000 */
[----:B------:R-:W-:Y:S01]  /*2250*/  ISETP.GT.U32.AND P0, PT, R20, 0x7feffffe, PT ;  /* 0x7feffffe1400780c */ /* 0x000fe20003f04070 */
[----:B------:R-:W-:Y:S01]  /*2260*/  VIADD R20, R22, 0xffffffff ;  /* 0xffffffff16147836 */ /* 0x000fe20000000000 */
[----:B------:R-:W-:-:S04]  /*2270*/  DFMA R28, R24, -R18, R12 ;  /* 0x80000012181c722b */ /* 0x000fc8000000000c */
[----:B------:R-:W-:-:S04]  /*2280*/  ISETP.GT.U32.OR P0, PT, R20, 0x7feffffe, P0 ;  /* 0x7feffffe1400780c */ /* 0x000fc80000704470 */
[----:B------:R-:W-:-:S09]  /*2290*/  DFMA R20, R26, R28, R24 ;  /* 0x0000001c1a14722b */ /* 0x000fd20000000018 */
[----:B------:R-:W-:Y:S05]  /*22a0*/  @P0 BRA `(.L_x_47) ;  /* 0x00000000006c0947 */ /* 0x000fea0003800000 */
[----:B------:R-:W-:-:S04]  /*22b0*/  LOP3.LUT R14, R17, 0x7ff00000, RZ, 0xc0, !PT ;  /* 0x7ff00000110e7812 */ /* 0x000fc800078ec0ff */
[CC--:B------:R-:W-:Y:S02]  /*22c0*/  VIADDMNMX R11, R9.reuse, -R14.reuse, 0xb9600000, !PT ;  /* 0xb9600000090b7446 */ /* 0x0c0fe4000780090e */
[----:B------:R-:W-:Y:S02]  /*22d0*/  ISETP.GE.U32.AND P0, PT, R9, R14, PT ;  /* 0x0000000e0900720c */ /* 0x000fe40003f06070 */
[----:B------:R-:W-:Y:S02]  /*22e0*/  VIMNMX R11, PT, PT, R11, 0x46a00000, PT ;  /* 0x46a000000b0b7848 */ /* 0x000fe40003fe0100 */
[----:B------:R-:W-:Y:S02]  /*22f0*/  SEL R10, R10, 0x63400000, !P0 ;  /* 0x634000000a0a7807 */ /* 0x000fe40004000000 */
[----:B------:R-:W-:-:S03]  /*2300*/  MOV R14, RZ ;  /* 0x000000ff000e7202 */ /* 0x000fc60000000f00 */
[----:B------:R-:W-:-:S04]  /*2310*/  IMAD.IADD R10, R11, 0x1, -R10 ;  /* 0x000000010b0a7824 */ /* 0x000fc800078e0a0a */
[----:B------:R-:W-:-:S06]  /*2320*/  VIADD R15, R10, 0x7fe00000 ;  /* 0x7fe000000a0f7836 */ /* 0x000fcc0000000000 */
[----:B------:R-:W-:-:S10]  /*2330*/  DMUL R24, R20, R14 ;  /* 0x0000000e14187228 */ /* 0x000fd40000000000 */
[----:B------:R-:W-:-:S13]  /*2340*/  FSETP.GTU.AND P0, PT, |R25|, 1.469367938527859385e-39, PT ;  /* 0x001000001900780b */ /* 0x000fda0003f0c200 */
[----:B------:R-:W-:Y:S05]  /*2350*/  @P0 BRA `(.L_x_48) ;  /* 0x0000000000940947 */ /* 0x000fea0003800000 */
[----:B------:R-:W-:Y:S01]  /*2360*/  DFMA R12, R20, -R18, R12 ;  /* 0x80000012140c722b */ /* 0x000fe2000000000c */
[----:B------:R-:W-:-:S09]  /*2370*/  IMAD.MOV.U32 R14, RZ, RZ, RZ ;  /* 0x000000ffff0e7224 */ /* 0x000fd200078e00ff */
[C---:B------:R-:W-:Y:S02]  /*2380*/  FSETP.NEU.AND P0, PT, R13.reuse, RZ, PT ;  /* 0x000000ff0d00720b */ /* 0x040fe40003f0d000 */
[----:B------:R-:W-:-:S04]  /*2390*/  LOP3.LUT R17, R13, 0x80000000, R17, 0x48, !PT ;  /* 0x800000000d117812 */ /* 0x000fc800078e4811 */
[----:B------:R-:W-:-:S07]  /*23a0*/  LOP3.LUT R15, R17, R15, RZ, 0xfc, !PT ;  /* 0x0000000f110f7212 */ /* 0x000fce00078efcff */
[----:B------:R-:W-:Y:S05]  /*23b0*/  @!P0 BRA `(.L_x_48) ;  /* 0x00000000007c8947 */ /* 0x000fea0003800000 */
[----:B------:R-:W-:Y:S01]  /*23c0*/  IMAD.MOV R13, RZ, RZ, -R10 ;  /* 0x000000ffff0d7224 */ /* 0x000fe200078e0a0a */
[----:B------:R-:W-:Y:S01]  /*23d0*/  DMUL.RP R14, R20, R14 ;  /* 0x0000000e140e7228 */ /* 0x000fe20000008000 */
[----:B------:R-:W-:Y:S01]  /*23e0*/  IMAD.MOV.U32 R12, RZ, RZ, RZ ;  /* 0x000000ffff0c7224 */ /* 0x000fe200078e00ff */
[----:B------:R-:W-:-:S05]  /*23f0*/  IADD3 R9, PT, PT, -R10, -0x43300000, RZ ;  /* 0xbcd000000a097810 */ /* 0x000fca0007ffe1ff */
[----:B------:R-:W-:-:S03]  /*2400*/  DFMA R12, R24, -R12, R20 ;  /* 0x8000000c180c722b */ /* 0x000fc60000000014 */
[----:B------:R-:W-:-:S07]  /*2410*/  LOP3.LUT R17, R15, R17, RZ, 0x3c, !PT ;  /* 0x000000110f117212 */ /* 0x000fce00078e3cff */
[----:B------:R-:W-:-:S04]  /*2420*/  FSETP.NEU.AND P0, PT, |R13|, R9, PT ;  /* 0x000000090d00720b */ /* 0x000fc80003f0d200 */
[----:B------:R-:W-:Y:S02]  /*2430*/  FSEL R24, R14, R24, !P0 ;  /* 0x000000180e187208 */ /* 0x000fe40004000000 */
[----:B------:R-:W-:Y:S01]  /*2440*/  FSEL R25, R17, R25, !P0 ;  /* 0x0000001911197208 */ /* 0x000fe20004000000 */
[----:B------:R-:W-:Y:S06]  /*2450*/  BRA `(.L_x_48) ;  /* 0x0000000000547947 */ /* 0x000fec0003800000 */
.L_x_47:
[----:B------:R-:W-:-:S14]  /*2460*/  DSETP.NAN.AND P0, PT, R14, R14, PT ;  /* 0x0000000e0e00722a */ /* 0x000fdc0003f08000 */
[----:B------:R-:W-:Y:S05]  /*2470*/  @P0 BRA `(.L_x_49) ;  /* 0x0000000000440947 */ /* 0x000fea0003800000 */
[----:B------:R-:W-:-:S14]  /*2480*/  DSETP.NAN.AND P0, PT, R16, R16, PT ;  /* 0x000000101000722a */ /* 0x000fdc0003f08000 */
[----:B------:R-:W-:Y:S05]  /*2490*/  @P0 BRA `(.L_x_50) ;  /* 0x0000000000300947 */ /* 0x000fea0003800000 */
[----:B------:R-:W-:Y:S01]  /*24a0*/  ISETP.NE.AND P0, PT, R11, R22, PT ;  /* 0x000000160b00720c */ /* 0x000fe20003f05270 */
[----:B------:R-:W-:Y:S02]  /*24b0*/  IMAD.MOV.U32 R24, RZ, RZ, 0x0 ;  /* 0x00000000ff187424 */ /* 0x000fe400078e00ff */
[----:B------:R-:W-:-:S10]  /*24c0*/  IMAD.MOV.U32 R25, RZ, RZ, -0x80000 ;  /* 0xfff80000ff197424 */ /* 0x000fd400078e00ff */
[----:B------:R-:W-:Y:S05]  /*24d0*/  @!P0 BRA `(.L_x_48) ;  /* 0x0000000000348947 */ /* 0x000fea0003800000 */
[----:B------:R-:W-:Y:S02]  /*24e0*/  ISETP.NE.AND P0, PT, R11, 0x7ff00000, PT ;  /* 0x7ff000000b00780c */ /* 0x000fe40003f05270 */
[----:B------:R-:W-:Y:S02]  /*24f0*/  LOP3.LUT R25, R15, 0x80000000, R17, 0x48, !PT ;  /* 0x800000000f197812 */ /* 0x000fe400078e4811 */
[----:B------:R-:W-:-:S13]  /*2500*/  ISETP.EQ.OR P0, PT, R22, RZ, !P0 ;  /* 0x000000ff1600720c */ /* 0x000fda0004702670 */
[----:B------:R-:W-:Y:S01]  /*2510*/  @P0 LOP3.LUT R9, R25, 0x7ff00000, RZ, 0xfc, !PT ;  /* 0x7ff0000019090812 */ /* 0x000fe200078efcff */
[----:B------:R-:W-:Y:S01]  /*2520*/  @!P0 IMAD.MOV.U32 R24, RZ, RZ, RZ ;  /* 0x000000ffff188224 */ /* 0x000fe200078e00ff */
[----:B------:R-:W-:-:S03]  /*2530*/  @P0 MOV R24, RZ ;  /* 0x000000ff00180202 */ /* 0x000fc60000000f00 */
[----:B------:R-:W-:Y:S01]  /*2540*/  @P0 IMAD.MOV.U32 R25, RZ, RZ, R9 ;  /* 0x000000ffff190224 */ /* 0x000fe200078e0009 */
[----:B------:R-:W-:Y:S06]  /*2550*/  BRA `(.L_x_48) ;  /* 0x0000000000147947 */ /* 0x000fec0003800000 */
.L_x_50:
[----:B------:R-:W-:Y:S01]  /*2560*/  LOP3.LUT R25, R17, 0x80000, RZ, 0xfc, !PT ;  /* 0x0008000011197812 */ /* 0x000fe200078efcff */
[----:B------:R-:W-:Y:S01]  /*2570*/  IMAD.MOV.U32 R24, RZ, RZ, R16 ;  /* 0x000000ffff187224 */ /* 0x000fe200078e0010 */
[----:B------:R-:W-:Y:S06]  /*2580*/  BRA `(.L_x_48) ;  /* 0x0000000000087947 */ /* 0x000fec0003800000 */
.L_x_49:
[----:B------:R-:W-:Y:S01]  /*2590*/  LOP3.LUT R25, R15, 0x80000, RZ, 0xfc, !PT ;  /* 0x000800000f197812 */ /* 0x000fe200078efcff */
[----:B------:R-:W-:-:S07]  /*25a0*/  IMAD.MOV.U32 R24, RZ, RZ, R14 ;  /* 0x000000ffff187224 */ /* 0x000fce00078e000e */
.L_x_48:
[----:B------:R-:W-:Y:S05]  /*25b0*/  BSYNC.RECONVERGENT B0 ;  /* 0x0000000000007941 */ /* 0x000fea0003800200 */
.L_x_46:
[----:B------:R-:W-:-:S04]  /*25c0*/  IMAD.MOV.U32 R9, RZ, RZ, 0x0 ;  /* 0x00000000ff097424 */ /* 0x000fc800078e00ff */
[----:B------:R-:W-:Y:S05]  /*25d0*/  RET.REL.NODEC R8 `(_Z30computeColorTemperaturesKernelPK6rgba_tPdi) ;  /* 0xffffffd808887950 */ /* 0x000fea0003c3ffff */
        .type           $_Z30computeColorTemperaturesKernelPK6rgba_tPdi$__internal_accurate_pow,@function
        .size           $_Z30computeColorTemperaturesKernelPK6rgba_tPdi$__internal_accurate_pow,(.L_x_54 - $_Z30computeColorTemperaturesKernelPK6rgba_tPdi$__internal_accurate_pow)
$_Z30computeColorTemperaturesKernelPK6rgba_tPdi$__internal_accurate_pow:
[----:B------:R-:W-:Y:S01]  /*25e0*/  ISETP.GT.U32.AND P1, PT, R21, 0xfffff, PT ;  /* 0x000fffff1500780c */ /* 0x000fe20003f24070 */
[--C-:B------:R-:W-:Y:S01]  /*25f0*/  IMAD.MOV.U32 R10, RZ, RZ, R21.reuse ;  /* 0x000000ffff0a7224 */ /* 0x100fe200078e0015 */
[----:B------:R-:W-:Y:S01]  /*2600*/  MOV R12, R20 ;  /* 0x00000014000c7202 */ /* 0x000fe20000000f00 */
[----:B------:R-:W-:Y:S01]  /*2610*/  IMAD.MOV.U32 R14, RZ, RZ, 0x41ad3b5a ;  /* 0x41ad3b5aff0e7424 */ /* 0x000fe200078e00ff */
[----:B------:R-:W-:Y:S01]  /*2620*/  UMOV UR6, 0x7d2cafe2 ;  /* 0x7d2cafe200067882 */ /* 0x000fe20000000000 */
[----:B------:R-:W-:Y:S01]  /*2630*/  IMAD.MOV.U32 R15, RZ, RZ, 0x3ed0f5d2 ;  /* 0x3ed0f5d2ff0f7424 */ /* 0x000fe200078e00ff */
[----:B------:R-:W-:Y:S01]  /*2640*/  UMOV UR7, 0x3eb0f5ff ;  /* 0x3eb0f5ff00077882 */ /* 0x000fe20000000000 */
[----:B------:R-:W-:Y:S01]  /*2650*/  SHF.R.U32.HI R27, RZ, 0x14, R21 ;  /* 0x00000014ff1b7819 */ /* 0x000fe20000011615 */
[----:B------:R-:W-:Y:S01]  /*2660*/  UMOV UR8, 0x3b39803f ;  /* 0x3b39803f00087882 */ /* 0x000fe20000000000 */
[----:B------:R-:W-:-:S04]  /*2670*/  UMOV UR9, 0x3c7abc9e ;  /* 0x3c7abc9e00097882 */ /* 0x000fc80000000000 */
[----:B------:R-:W-:-:S10]  /*2680*/  @!P1 DMUL R22, R20, 1.80143985094819840000e+16 ;  /* 0x4350000014169828 */ /* 0x000fd40000000000 */
[----:B------:R-:W-:Y:S01]  /*2690*/  @!P1 IMAD.MOV.U32 R10, RZ, RZ, R23 ;  /* 0x000000ffff0a9224 */ /* 0x000fe200078e0017 */
[----:B------:R-:W-:Y:S01]  /*26a0*/  @!P1 LEA.HI R27, R23, 0xffffffca, RZ, 0xc ;  /* 0xffffffca171b9811 */ /* 0x000fe200078f60ff */
[----:B------:R-:W-:-:S03]  /*26b0*/  @!P1 IMAD.MOV.U32 R12, RZ, RZ, R22 ;  /* 0x000000ffff0c9224 */ /* 0x000fc600078e0016 */
[----:B------:R-:W-:-:S04]  /*26c0*/  LOP3.LUT R10, R10, 0x800fffff, RZ, 0xc0, !PT ;  /* 0x800fffff0a0a7812 */ /* 0x000fc800078ec0ff */
[----:B------:R-:W-:Y:S01]  /*26d0*/  LOP3.LUT R13, R10, 0x3ff00000, RZ, 0xfc, !PT ;  /* 0x3ff000000a0d7812 */ /* 0x000fe200078efcff */
[----:B------:R-:W-:-:S03]  /*26e0*/  IMAD.MOV.U32 R10, RZ, RZ, RZ ;  /* 0x000000ffff0a7224 */ /* 0x000fc600078e00ff */
[----:B------:R-:W-:-:S13]  /*26f0*/  ISETP.GE.U32.AND P2, PT, R13, 0x3ff6a09f, PT ;  /* 0x3ff6a09f0d00780c */ /* 0x000fda0003f46070 */
[----:B------:R-:W-:-:S04]  /*2700*/  @P2 VIADD R11, R13, 0xfff00000 ;  /* 0xfff000000d0b2836 */ /* 0x000fc80000000000 */
[----:B------:R-:W-:-:S06]  /*2710*/  @P2 IMAD.MOV.U32 R13, RZ, RZ, R11 ;  /* 0x000000ffff0d2224 */ /* 0x000fcc00078e000b */
[C---:B------:R-:W-:Y:S02]  /*2720*/  DADD R18, R12.reuse, 1 ;  /* 0x3ff000000c127429 */ /* 0x040fe40000000000 */
[----:B------:R-:W-:-:S04]  /*2730*/  DADD R12, R12, -1 ;  /* 0xbff000000c0c7429 */ /* 0x000fc80000000000 */
[----:B------:R-:W0:Y:S02]  /*2740*/  MUFU.RCP64H R11, R19 ;  /* 0x00000013000b7308 */ /* 0x000e240000001800 */
[----:B0-----:R-:W-:-:S08]  /*2750*/  DFMA R16, -R18, R10, 1 ;  /* 0x3ff000001210742b */ /* 0x001fd0000000010a */
[----:B------:R-:W-:-:S08]  /*2760*/  DFMA R16, R16, R16, R16 ;  /* 0x000000101010722b */ /* 0x000fd00000000010 */
[----:B------:R-:W-:-:S08]  /*2770*/  DFMA R16, R10, R16, R10 ;  /* 0x000000100a10722b */ /* 0x000fd0000000000a */
[----:B------:R-:W-:-:S08]  /*2780*/  DMUL R10, R12, R16 ;  /* 0x000000100c0a7228 */ /* 0x000fd00000000000 */
[----:B------:R-:W-:-:S08]  /*2790*/  DFMA R10, R12, R16, R10 ;  /* 0x000000100c0a722b */ /* 0x000fd0000000000a */
[----:B------:R-:W-:-:S08]  /*27a0*/  DMUL R28, R10, R10 ;  /* 0x0000000a0a1c7228 */ /* 0x000fd00000000000 */
[----:B------:R-:W-:Y:S01]  /*27b0*/  DFMA R14, R28, UR6, R14 ;  /* 0x000000061c0e7c2b */ /* 0x000fe2000800000e */
[----:B------:R-:W-:Y:S01]  /*27c0*/  UMOV UR6, 0x75488a3f ;  /* 0x75488a3f00067882 */ /* 0x000fe20000000000 */
[----:B------:R-:W-:-:S06]  /*27d0*/  UMOV UR7, 0x3ef3b20a ;  /* 0x3ef3b20a00077882 */ /* 0x000fcc0000000000 */
[----:B------:R-:W-:Y:S01]  /*27e0*/  DFMA R24, R28, R14, UR6 ;  /* 0x000000061c187e2b */ /* 0x000fe2000800000e */
[----:B------:R-:W-:Y:S01]  /*27f0*/  UMOV UR6, 0xe4faecd5 ;  /* 0xe4faecd500067882 */ /* 0x000fe20000000000 */
[----:B------:R-:W-:Y:S01]  /*2800*/  UMOV UR7, 0x3f1745cd ;  /* 0x3f1745cd00077882 */ /* 0x000fe20000000000 */
[----:B------:R-:W-:-:S05]  /*2810*/  DADD R14, R12, -R10 ;  /* 0x000000000c0e7229 */ /* 0x000fca000000080a */
[----:B------:R-:W-:Y:S01]  /*2820*/  DFMA R24, R28, R24, UR6 ;  /* 0x000000061c187e2b */ /* 0x000fe20008000018 */
[----:B------:R-:W-:Y:S01]  /*2830*/  UMOV UR6, 0x258a578b ;  /* 0x258a578b00067882 */ /* 0x000fe20000000000 */
[----:B------:R-:W-:Y:S01]  /*2840*/  UMOV UR7, 0x3f3c71c7 ;  /* 0x3f3c71c700077882 */ /* 0x000fe20000000000 */
[----:B------:R-:W-:-:S05]  /*2850*/  DADD R14, R14, R14 ;  /* 0x000000000e0e7229 */ /* 0x000fca000000000e */
[----:B------:R-:W-:Y:S01]  /*2860*/  DFMA R24, R28, R24, UR6 ;  /* 0x000000061c187e2b */ /* 0x000fe20008000018 */
[----:B------:R-:W-:Y:S01]  /*2870*/  UMOV UR6, 0x9242b910 ;  /* 0x9242b91000067882 */ /* 0x000fe20000000000 */
[----:B------:R-:W-:Y:S01]  /*2880*/  UMOV UR7, 0x3f624924 ;  /* 0x3f62492400077882 */ /* 0x000fe20000000000 */
[----:B------:R-:W-:-:S05]  /*2890*/  DFMA R14, R12, -R10, R14 ;  /* 0x8000000a0c0e722b */ /* 0x000fca000000000e */
[----:B------:R-:W-:Y:S01]  /*28a0*/  DFMA R24, R28, R24, UR6 ;  /* 0x000000061c187e2b */ /* 0x000fe20008000018 */
[----:B------:R-:W-:Y:S01]  /*28b0*/  UMOV UR6, 0x99999dfb ;  /* 0x99999dfb00067882 */ /* 0x000fe20000000000 */
[----:B------:R-:W-:Y:S01]  /*28c0*/  UMOV UR7, 0x3f899999 ;  /* 0x3f89999900077882 */ /* 0x000fe20000000000 */
[----:B------:R-:W-:Y:S02]  /*28d0*/  DMUL R14, R16, R14 ;  /* 0x0000000e100e7228 */ /* 0x000fe40000000000 */
[----:B------:R-:W-:-:S03]  /*28e0*/  DMUL R16, R10, R10 ;  /* 0x0000000a0a107228 */ /* 0x000fc60000000000 */
[----:B------:R-:W-:Y:S01]  /*28f0*/  DFMA R24, R28, R24, UR6 ;  /* 0x000000061c187e2b */ /* 0x000fe20008000018 */
[----:B------:R-:W-:Y:S01]  /*2900*/  UMOV UR6, 0x55555555 ;  /* 0x5555555500067882 */ /* 0x000fe20000000000 */
[----:B------:R-:W-:-:S03]  /*2910*/  UMOV UR7, 0x3fb55555 ;  /* 0x3fb5555500077882 */ /* 0x000fc60000000000 */
[----:B------:R-:W-:Y:S01]  /*2920*/  DFMA R20, R10, R10, -R16 ;  /* 0x0000000a0a14722b */ /* 0x000fe20000000810 */
[----:B------:R-:W-:Y:S01]  /*2930*/  IADD3 R23, PT, PT, R15, 0x100000, RZ ;  /* 0x001000000f177810 */ /* 0x000fe20007ffe0ff */
[----:B------:R-:W-:Y:S01]  /*2940*/  IMAD.MOV.U32 R22, RZ, RZ, R14 ;  /* 0x000000ffff167224 */ /* 0x000fe200078e000e */
[----:B------:R-:W-:-:S05]  /*2950*/  DFMA R12, R28, R24, UR6 ;  /* 0x000000061c0c7e2b */ /* 0x000fca0008000018 */
[----:B------:R-:W-:-:S03]  /*2960*/  DFMA R20, R10, R22, R20 ;  /* 0x000000160a14722b */ /* 0x000fc60000000014 */
[----:B------:R-:W-:Y:S01]  /*2970*/  DADD R18, -R12, UR6 ;  /* 0x000000060c127e29 */ /* 0x000fe20008000100 */
[----:B------:R-:W-:Y:S01]  /*2980*/  UMOV UR6, 0xb9e7b0 ;  /* 0x00b9e7b000067882 */ /* 0x000fe20000000000 */
[----:B------:R-:W-:-:S06]  /*2990*/  UMOV UR7, 0x3c46a4cb ;  /* 0x3c46a4cb00077882 */ /* 0x000fcc0000000000 */
[----:B------:R-:W-:Y:S02]  /*29a0*/  DFMA R18, R28, R24, R18 ;  /* 0x000000181c12722b */ /* 0x000fe40000000012 */
[----:B------:R-:W-:-:S06]  /*29b0*/  DMUL R24, R10, R16 ;  /* 0x000000100a187228 */ /* 0x000fcc0000000000 */
[----:B------:R-:W-:Y:S01]  /*29c0*/  DADD R22, R18, -UR6 ;  /* 0x8000000612167e29 */ /* 0x000fe20008000000 */
[----:B------:R-:W-:Y:S01]  /*29d0*/  UMOV UR6, 0x80000000 ;  /* 0x8000000000067882 */ /* 0x000fe20000000000 */
[----:B------:R-:W-:Y:S01]  /*29e0*/  DFMA R18, R10, R16, -R24 ;  /* 0x000000100a12722b */ /* 0x000fe20000000818 */
[----:B------:R-:W-:-:S07]  /*29f0*/  UMOV UR7, 0x43300000 ;  /* 0x4330000000077882 */ /* 0x000fce0000000000 */
[----:B------:R-:W-:Y:S02]  /*2a00*/  DFMA R18, R14, R16, R18 ;  /* 0x000000100e12722b */ /* 0x000fe40000000012 */
[----:B------:R-:W-:-:S06]  /*2a10*/  DADD R16, R12, R22 ;  /* 0x000000000c107229 */ /* 0x000fcc0000000016 */
[----:B------:R-:W-:Y:S02]  /*2a20*/  DFMA R18, R10, R20, R18 ;  /* 0x000000140a12722b */ /* 0x000fe40000000012 */
[----:B------:R-:W-:Y:S02]  /*2a30*/  DADD R20, R12, -R16 ;  /* 0x000000000c147229 */ /* 0x000fe40000000810 */
[----:B------:R-:W-:-:S06]  /*2a40*/  DMUL R12, R16, R24 ;  /* 0x00000018100c7228 */ /* 0x000fcc0000000000 */
[----:B------:R-:W-:Y:S02]  /*2a50*/  DADD R22, R22, R20 ;  /* 0x0000000016167229 */ /* 0x000fe40000000014 */
[----:B------:R-:W-:-:S08]  /*2a60*/  DFMA R20, R16, R24, -R12 ;  /* 0x000000181014722b */ /* 0x000fd0000000080c */
[----:B------:R-:W-:-:S08]  /*2a70*/  DFMA R18, R16, R18, R20 ;  /* 0x000000121012722b */ /* 0x000fd00000000014 */
[----:B------:R-:W-:-:S08]  /*2a80*/  DFMA R22, R22, R24, R18 ;  /* 0x000000181616722b */ /* 0x000fd00000000012 */
[----:B------:R-:W-:-:S08]  /*2a90*/  DADD R18, R12, R22 ;  /* 0x000000000c127229 */ /* 0x000fd00000000016 */
[--C-:B------:R-:W-:Y:S02]  /*2aa0*/  DADD R16, R10, R18.reuse ;  /* 0x000000000a107229 */ /* 0x100fe40000000012 */
[----:B------:R-:W-:-:S06]  /*2ab0*/  DADD R12, R12, -R18 ;  /* 0x000000000c0c7229 */ /* 0x000fcc0000000812 */
[----:B------:R-:W-:Y:S02]  /*2ac0*/  DADD R10, R10, -R16 ;  /* 0x000000000a0a7229 */ /* 0x000fe40000000810 */
[----:B------:R-:W-:-:S06]  /*2ad0*/  DADD R12, R22, R12 ;  /* 0x00000000160c7229 */ /* 0x000fcc000000000c */
[----:B------:R-:W-:-:S08]  /*2ae0*/  DADD R10, R18, R10 ;  /* 0x00000000120a7229 */ /* 0x000fd0000000000a */
[----:B------:R-:W-:Y:S01]  /*2af0*/  DADD R12, R12, R10 ;  /* 0x000000000c0c7229 */ /* 0x000fe2000000000a */
[C---:B------:R-:W-:Y:S02]  /*2b00*/  VIADD R10, R27.reuse, 0xfffffc01 ;  /* 0xfffffc011b0a7836 */ /* 0x040fe40000000000 */
[----:B------:R-:W-:Y:S02]  /*2b10*/  @P2 VIADD R10, R27, 0xfffffc02 ;  /* 0xfffffc021b0a2836 */ /* 0x000fe40000000000 */
[----:B------:R-:W-:-:S03]  /*2b20*/  IMAD.MOV.U32 R11, RZ, RZ, 0x43300000 ;  /* 0x43300000ff0b7424 */ /* 0x000fc600078e00ff */
[----:B------:R-:W-:Y:S01]  /*2b30*/  DADD R14, R14, R12 ;  /* 0x000000000e0e7229 */ /* 0x000fe2000000000c */
[----:B------:R-:W-:Y:S01]  /*2b40*/  LOP3.LUT R10, R10, 0x80000000, RZ, 0x3c, !PT ;  /* 0x800000000a0a7812 */ /* 0x000fe200078e3cff */
[----:B------:R-:W-:-:S04]  /*2b50*/  IMAD.MOV.U32 R27, RZ, RZ, R9 ;  /* 0x000000ffff1b7224 */ /* 0x000fc800078e0009 */
[----:B------:R-:W-:Y:S01]  /*2b60*/  IMAD.SHL.U32 R9, R27, 0x2, RZ ;  /* 0x000000021b097824 */ /* 0x000fe200078e00ff */
[----:B------:R-:W-:Y:S01]  /*2b70*/  DADD R12, R10, -UR6 ;  /* 0x800000060a0c7e29 */ /* 0x000fe20008000000 */
[----:B------:R-:W-:Y:S01]  /*2b80*/  UMOV UR6, 0xfefa39ef ;  /* 0xfefa39ef00067882 */ /* 0x000fe20000000000 */
[----:B------:R-:W-:Y:S01]  /*2b90*/  DADD R18, R16, R14 ;  /* 0x0000000010127229 */ /* 0x000fe2000000000e */
[----:B------:R-:W-:Y:S01]  /*2ba0*/  UMOV UR7, 0x3fe62e42 ;  /* 0x3fe62e4200077882 */ /* 0x000fe20000000000 */
[----:B------:R-:W-:-:S06]  /*2bb0*/  ISETP.GT.U32.AND P1, PT, R9, -0x2000001, PT ;  /* 0xfdffffff0900780c */ /* 0x000fcc0003f24070 */
[--C-:B------:R-:W-:Y:S02]  /*2bc0*/  DFMA R10, R12, UR6, R18.reuse ;  /* 0x000000060c0a7c2b */ /* 0x100fe40008000012 */
[----:B------:R-:W-:-:S06]  /*2bd0*/  DADD R20, R16, -R18 ;  /* 0x0000000010147229 */ /* 0x000fcc0000000812 */
[----:B------:R-:W-:Y:S02]  /*2be0*/  DFMA R16, R12, -UR6, R10 ;  /* 0x800000060c107c2b */ /* 0x000fe4000800000a */
[----:B------:R-:W-:Y:S01]  /*2bf0*/  DADD R20, R14, R20 ;  /* 0x000000000e147229 */ /* 0x000fe20000000014 */
[----:B------:R-:W-:Y:S02]  /*2c00*/  LOP3.LUT R15, R27, 0xff0fffff, RZ, 0xc0, !PT ;  /* 0xff0fffff1b0f7812 */ /* 0x000fe400078ec0ff */
[----:B------:R-:W-:-:S03]  /*2c10*/  MOV R14, R26 ;  /* 0x0000001a000e7202 */ /* 0x000fc60000000f00 */
[----:B------:R-:W-:Y:S01]  /*2c20*/  DADD R16, -R18, R16 ;  /* 0x0000000012107229 */ /* 0x000fe20000000110 */
[----:B------:R-:W-:-:S07]  /*2c30*/  SEL R15, R15, R27, P1 ;  /* 0x0000001b0f0f7207 */ /* 0x000fce0000800000 */
[----:B------:R-:W-:-:S08]  /*2c40*/  DADD R16, R20, -R16 ;  /* 0x0000000014107229 */ /* 0x000fd00000000810 */
[----:B------:R-:W-:-:S08]  /*2c50*/  DFMA R12, R12, UR8, R16 ;  /* 0x000000080c0c7c2b */ /* 0x000fd00008000010 */
[----:B------:R-:W-:-:S08]  /*2c60*/  DADD R16, R10, R12 ;  /* 0x000000000a107229 */ /* 0x000fd0000000000c */
[----:B------:R-:W-:Y:S02]  /*2c70*/  DADD R10, R10, -R16 ;  /* 0x000000000a0a7229 */ /* 0x000fe40000000810 */
[----:B------:R-:W-:-:S06]  /*2c80*/  DMUL R18, R16, R14 ;  /* 0x0000000e10127228 */ /* 0x000fcc0000000000 */
[----:B------:R-:W-:Y:S02]  /*2c90*/  DADD R10, R12, R10 ;  /* 0x000000000c0a7229 */ /* 0x000fe4000000000a */
[----:B------:R-:W-:-:S08]  /*2ca0*/  DFMA R16, R16, R14, -R18 ;  /* 0x0000000e1010722b */ /* 0x000fd00000000812 */
[----:B------:R-:W-:Y:S01]  /*2cb0*/  DFMA R14, R10, R14, R16 ;  /* 0x0000000e0a0e722b */ /* 0x000fe20000000010 */
[----:B------:R-:W-:Y:S02]  /*2cc0*/  IMAD.MOV.U32 R10, RZ, RZ, 0x652b82fe ;  /* 0x652b82feff0a7424 */ /* 0x000fe400078e00ff */
[----:B------:R-:W-:-:S05]  /*2cd0*/  IMAD.MOV.U32 R11, RZ, RZ, 0x3ff71547 ;  /* 0x3ff71547ff0b7424 */ /* 0x000fca00078e00ff */
[----:B------:R-:W-:-:S08]  /*2ce0*/  DADD R16, R18, R14 ;  /* 0x0000000012107229 */ /* 0x000fd0000000000e */
[----:B------:R-:W-:Y:S02]  /*2cf0*/  DFMA R10, R16, R10, 6.75539944105574400000e+15 ;  /* 0x43380000100a742b */ /* 0x000fe4000000000a */
[----:B------:R-:W-:Y:S01]  /*2d00*/  FSETP.GEU.AND P1, PT, |R17|, 4.1917929649353027344, PT ;  /* 0x4086232b1100780b */ /* 0x000fe20003f2e200 */
[----:B------:R-:W-:-:S05]  /*2d10*/  DADD R18, R18, -R16 ;  /* 0x0000000012127229 */ /* 0x000fca0000000810 */
[----:B------:R-:W-:-:S03]  /*2d20*/  DADD R12, R10, -6.75539944105574400000e+15 ;  /* 0xc33800000a0c7429 */ /* 0x000fc60000000000 */
[----:B------:R-:W-:-:S05]  /*2d30*/  DADD R14, R14, R18 ;  /* 0x000000000e0e7229 */ /* 0x000fca0000000012 */
[----:B------:R-:W-:Y:S01]  /*2d40*/  DFMA R20, R12, -UR6, R16 ;  /* 0x800000060c147c2b */ /* 0x000fe20008000010 */
[----:B------:R-:W-:Y:S01]  /*2d50*/  UMOV UR6, 0x3b39803f ;  /* 0x3b39803f00067882 */ /* 0x000fe20000000000 */
[----:B------:R-:W-:-:S06]  /*2d60*/  UMOV UR7, 0x3c7abc9e ;  /* 0x3c7abc9e00077882 */ /* 0x000fcc0000000000 */
[----:B------:R-:W-:Y:S01]  /*2d70*/  DFMA R20, R12, -UR6, R20 ;  /* 0x800000060c147c2b */ /* 0x000fe20008000014 */
[----:B------:R-:W-:Y:S01]  /*2d80*/  UMOV UR6, 0x69ce2bdf ;  /* 0x69ce2bdf00067882 */ /* 0x000fe20000000000 */
[----:B------:R-:W-:Y:S01]  /*2d90*/  IMAD.MOV.U32 R12, RZ, RZ, -0x35dec16 ;  /* 0xfca213eaff0c7424 */ /* 0x000fe200078e00ff */
[----:B------:R-:W-:Y:S01]  /*2da0*/  UMOV UR7, 0x3e5ade15 ;  /* 0x3e5ade1500077882 */ /* 0x000fe20000000000 */
[----:B------:R-:W-:-:S06]  /*2db0*/  IMAD.MOV.U32 R13, RZ, RZ, 0x3e928af3 ;  /* 0x3e928af3ff0d7424 */ /* 0x000fcc00078e00ff */
[----:B------:R-:W-:Y:S01]  /*2dc0*/  DFMA R12, R20, UR6, R12 ;  /* 0x00000006140c7c2b */ /* 0x000fe2000800000c */
[----:B------:R-:W-:Y:S01]  /*2dd0*/  UMOV UR6, 0x62401315 ;  /* 0x6240131500067882 */ /* 0x000fe20000000000 */
[----:B------:R-:W-:-:S06]  /*2de0*/  UMOV UR7, 0x3ec71dee ;  /* 0x3ec71dee00077882 */ /* 0x000fcc0000000000 */
[----:B------:R-:W-:Y:S01]  /*2df0*/  DFMA R12, R20, R12, UR6 ;  /* 0x00000006140c7e2b */ /* 0x000fe2000800000c */
        /* <DEDUP_REMOVED lines=20> */
[----:B------:R-:W-:-:S08]  /*2f40*/  DFMA R12, R20, R12, UR6 ;  /* 0x00000006140c7e2b */ /* 0x000fd0000800000c */
[----:B------:R-:W-:-:S08]  /*2f50*/  DFMA R12, R20, R12, 1 ;  /* 0x3ff00000140c742b */ /* 0x000fd0000000000c */
[----:B------:R-:W-:-:S10]  /*2f60*/  DFMA R12, R20, R12, 1 ;  /* 0x3ff00000140c742b */ /* 0x000fd4000000000c */
[----:B------:R-:W-:Y:S01]  /*2f70*/  IMAD R19, R10, 0x100000, R13 ;  /* 0x001000000a137824 */ /* 0x000fe200078e020d */
[----:B------:R-:W-:Y:S01]  /*2f80*/  MOV R18, R12 ;  /* 0x0000000c00127202 */ /* 0x000fe20000000f00 */
[----:B------:R-:W-:Y:S06]  /*2f90*/  @!P1 BRA `(.L_x_51) ;  /* 0x0000000000309947 */ /* 0x000fec0003800000 */
[----:B------:R-:W-:Y:S01]  /*2fa0*/  FSETP.GEU.AND P2, PT, |R17|, 4.2275390625, PT ;  /* 0x408748001100780b */ /* 0x000fe20003f4e200 */
[C---:B------:R-:W-:Y:S02]  /*2fb0*/  DADD R18, R16.reuse, +INF ;  /* 0x7ff0000010127429 */ /* 0x040fe40000000000 */
[----:B------:R-:W-:-:S08]  /*2fc0*/  DSETP.GEU.AND P1, PT, R16, RZ, PT ;  /* 0x000000ff1000722a */ /* 0x000fd00003f2e000 */
[----:B------:R-:W-:Y:S02]  /*2fd0*/  FSEL R18, R18, RZ, P1 ;  /* 0x000000ff12127208 */ /* 0x000fe40000800000 */
[----:B------:R-:W-:Y:S02]  /*2fe0*/  @!P2 LEA.HI R9, R10, R10, RZ, 0x1 ;  /* 0x0000000a0a09a211 */ /* 0x000fe400078f08ff */
[----:B------:R-:W-:Y:S02]  /*2ff0*/  FSEL R19, R19, RZ, P1 ;  /* 0x000000ff13137208 */ /* 0x000fe40000800000 */
[----:B------:R-:W-:-:S05]  /*3000*/  @!P2 SHF.R.S32.HI R9, RZ, 0x1, R9 ;  /* 0x00000001ff09a819 */ /* 0x000fca0000011409 */
[----:B------:R-:W-:Y:S02]  /*3010*/  @!P2 IMAD.IADD R10, R10, 0x1, -R9 ;  /* 0x000000010a0aa824 */ /* 0x000fe400078e0a09 */
[----:B------:R-:W-:-:S03]  /*3020*/  @!P2 IMAD R13, R9, 0x100000, R13 ;  /* 0x00100000090da824 */ /* 0x000fc600078e020d */
[----:B------:R-:W-:Y:S01]  /*3030*/  @!P2 LEA R11, R10, 0x3ff00000, 0x14 ;  /* 0x3ff000000a0ba811 */ /* 0x000fe200078ea0ff */
[----:B------:R-:W-:-:S06]  /*3040*/  @!P2 IMAD.MOV.U32 R10, RZ, RZ, RZ ;  /* 0x000000ffff0aa224 */ /* 0x000fcc00078e00ff */
[----:B------:R-:W-:-:S11]  /*3050*/  @!P2 DMUL R18, R12, R10 ;  /* 0x0000000a0c12a228 */ /* 0x000fd60000000000 */
.L_x_51:
[----:B------:R-:W-:Y:S01]  /*3060*/  DFMA R14, R14, R18, R18 ;  /* 0x000000120e0e722b */ /* 0x000fe20000000012 */
[----:B------:R-:W-:Y:S01]  /*3070*/  IMAD.MOV.U32 R9, RZ, RZ, 0x0 ;  /* 0x00000000ff097424 */ /* 0x000fe200078e00ff */
[----:B------:R-:W-:-:S08]  /*3080*/  DSETP.NEU.AND P1, PT, |R18|, +INF , PT ;  /* 0x7ff000001200742a */ /* 0x000fd00003f2d200 */
[----:B------:R-:W-:Y:S02]  /*3090*/  FSEL R18, R18, R14, !P1 ;  /* 0x0000000e12127208 */ /* 0x000fe40004800000 */
[----:B------:R-:W-:Y:S01]  /*30a0*/  FSEL R19, R19, R15, !P1 ;  /* 0x0000000f13137208 */ /* 0x000fe20004800000 */
[----:B------:R-:W-:Y:S06]  /*30b0*/  RET.REL.NODEC R8 `(_Z30computeColorTemperaturesKernelPK6rgba_tPdi) ;  /* 0xffffffcc08d07950 */ /* 0x000fec0003c3ffff */
.L_x_52:
[----:B------:R-:W-:-:S00]  /*30c0*/  BRA `(.L_x_52) ;  /* 0xfffffffc00fc7947 */ /* 0x000fc0000383ffff */
[----:B------:R-:W-:-:S00]  /*30d0*/  NOP ;  /* 0x0000000000007918 */ /* 0x000fc00000000000 */
        /* <DEDUP_REMOVED lines=10> */
.L_x_54:


//--------------------- .nv.shared.reserved.0     --------------------------
	.section	.nv.shared.reserved.0,"aw",@nobits
	.weak		__nv_reservedSMEM_offset_0_alias
	.size		__nv_reservedSMEM_offset_0_alias, 0, 64
	.other		__nv_reservedSMEM_offset_0_alias,@"STO_CUDA_RESERVED_SHARED STV_DEFAULT"
__nv_reservedSMEM_offset_0_alias:
	.zero		0
	.zero		64


//--------------------- .nv.constant0._Z30computeColorTemperaturesKernelPK6rgba_tPdi --------------------------
	.section	.nv.constant0._Z30computeColorTemperaturesKernelPK6rgba_tPdi,"a",@progbits
	.sectionflags	@""
	.align	4
.nv.constant0._Z30computeColorTemperaturesKernelPK6rgba_tPdi:
	.zero		916


//--------------------- SYMBOLS --------------------------

	.type		.nv.reservedSmem.offset0,@object
	.size		.nv.reservedSmem.offset0,0x4
